//
// Generated by NVIDIA NVVM Compiler
//
// Compiler Build ID: CL-36424714
// Cuda compilation tools, release 13.0, V13.0.88
// Based on NVVM 20.0.0
//

.version 9.0
.target sm_100
.address_size 64

.extern .func  (.param .b32 func_retval0) vprintf
(
	.param .b64 vprintf_param_0,
	.param .b64 vprintf_param_1
)
;
.global .align 4 .b8 precalc_xorwow_matrix[102400];
.global .align 4 .b8 precalc_xorwow_offset_matrix[102400];
.global .align 4 .b8 mrg32k3aM1[2304];
.global .align 4 .b8 mrg32k3aM2[2304];
.global .align 4 .b8 mrg32k3aM1SubSeq[2016];
.global .align 4 .b8 mrg32k3aM2SubSeq[2016];
.global .align 4 .b8 mrg32k3aM1Seq[2304];
.global .align 4 .b8 mrg32k3aM2Seq[2304];
.const .align 8 .b8 __cr_lgamma_table[72];
.global .align 1 .b8 $str[19] = {101, 117, 108, 101, 114, 32, 118, 97, 108, 117, 101, 32, 105, 115, 32, 37, 102, 10};

.func _Z5resetPfS_(
	.param .b64 _Z5resetPfS__param_0,
	.param .b64 _Z5resetPfS__param_1
)
{
	.reg .b32 	%r<2>;
	.reg .b64 	%rd<3>;

	ld.param.u64 	%rd1, [_Z5resetPfS__param_0];
	ld.param.u64 	%rd2, [_Z5resetPfS__param_1];
	mov.b32 	%r1, 0;
	st.u32 	[%rd1], %r1;
	st.u32 	[%rd2], %r1;
	ret;

}
.func _Z9incrementPfS_(
	.param .b64 _Z9incrementPfS__param_0,
	.param .b64 _Z9incrementPfS__param_1
)
{
	.local .align 8 .b8 	__local_depot1[48];
	.reg .b64 	%SP;
	.reg .b64 	%SPL;
	.reg .pred 	%p<63>;
	.reg .b32 	%r<1198>;
	.reg .b32 	%f<5>;
	.reg .b64 	%rd<27>;

	mov.u64 	%SPL, __local_depot1;
	ld.param.u64 	%rd10, [_Z9incrementPfS__param_0];
	ld.param.u64 	%rd11, [_Z9incrementPfS__param_1];
	add.u64 	%rd1, %SPL, 0;
	mov.u32 	%r540, %ctaid.x;
	mov.u32 	%r541, %ntid.x;
	mov.u32 	%r542, %tid.x;
	mad.lo.s32 	%r543, %r540, %r541, %r542;
	// begin inline asm
	mov.u64 	%rd12, %clock64;
	// end inline asm
	cvt.s64.s32 	%rd26, %r543;
	add.s64 	%rd14, %rd12, %rd26;
	cvt.u32.u64 	%r544, %rd14;
	xor.b32  	%r545, %r544, -1429050551;
	mul.lo.s32 	%r546, %r545, 1099087573;
	{ .reg .b32 tmp; mov.b64 {tmp, %r547}, %rd14; }
	xor.b32  	%r548, %r547, -136515619;
	mul.lo.s32 	%r549, %r548, -1703105765;
	add.s32 	%r550, %r546, %r549;
	add.s32 	%r1, %r550, 6615241;
	add.s32 	%r934, %r546, 123456789;
	st.local.v2.u32 	[%rd1], {%r1, %r934};
	xor.b32  	%r551, %r546, 362436069;
	add.s32 	%r552, %r549, 521288629;
	st.local.v2.u32 	[%rd1+8], {%r551, %r552};
	xor.b32  	%r553, %r549, 88675123;
	add.s32 	%r930, %r546, 5783321;
	st.local.v2.u32 	[%rd1+16], {%r553, %r930};
	setp.eq.s32 	%p1, %r543, 0;
	@%p1 bra 	$L__BB1_115;
	mov.b32 	%r917, 0;
$L__BB1_2:
	mov.u64 	%rd3, %rd26;
	and.b64  	%rd4, %rd3, 3;
	setp.eq.s64 	%p2, %rd4, 0;
	@%p2 bra 	$L__BB1_114;
	mul.wide.u32 	%rd15, %r917, 3200;
	mov.u64 	%rd16, precalc_xorwow_matrix;
	add.s64 	%rd5, %rd16, %rd15;
	mov.b32 	%r930, 0;
	mov.u32 	%r931, %r930;
	mov.u32 	%r932, %r930;
	mov.u32 	%r933, %r930;
	mov.u32 	%r934, %r930;
	mov.u32 	%r923, %r930;
$L__BB1_4:
	mul.wide.u32 	%rd17, %r923, 4;
	add.s64 	%rd18, %rd1, %rd17;
	ld.local.u32 	%r13, [%rd18+4];
	shl.b32 	%r14, %r923, 5;
	mov.b32 	%r929, 0;
$L__BB1_5:
	.pragma "nounroll";
	shr.u32 	%r557, %r13, %r929;
	and.b32  	%r558, %r557, 1;
	setp.eq.b32 	%p3, %r558, 1;
	not.pred 	%p4, %p3;
	add.s32 	%r559, %r14, %r929;
	mul.lo.s32 	%r560, %r559, 5;
	mul.wide.u32 	%rd19, %r560, 4;
	add.s64 	%rd6, %rd5, %rd19;
	@%p4 bra 	$L__BB1_7;
	ld.global.u32 	%r561, [%rd6];
	xor.b32  	%r934, %r934, %r561;
	ld.global.u32 	%r562, [%rd6+4];
	xor.b32  	%r933, %r933, %r562;
	ld.global.u32 	%r563, [%rd6+8];
	xor.b32  	%r932, %r932, %r563;
	ld.global.u32 	%r564, [%rd6+12];
	xor.b32  	%r931, %r931, %r564;
	ld.global.u32 	%r565, [%rd6+16];
	xor.b32  	%r930, %r930, %r565;
$L__BB1_7:
	and.b32  	%r567, %r557, 2;
	setp.eq.s32 	%p5, %r567, 0;
	@%p5 bra 	$L__BB1_9;
	ld.global.u32 	%r568, [%rd6+20];
	xor.b32  	%r934, %r934, %r568;
	ld.global.u32 	%r569, [%rd6+24];
	xor.b32  	%r933, %r933, %r569;
	ld.global.u32 	%r570, [%rd6+28];
	xor.b32  	%r932, %r932, %r570;
	ld.global.u32 	%r571, [%rd6+32];
	xor.b32  	%r931, %r931, %r571;
	ld.global.u32 	%r572, [%rd6+36];
	xor.b32  	%r930, %r930, %r572;
$L__BB1_9:
	and.b32  	%r574, %r557, 4;
	setp.eq.s32 	%p6, %r574, 0;
	@%p6 bra 	$L__BB1_11;
	ld.global.u32 	%r575, [%rd6+40];
	xor.b32  	%r934, %r934, %r575;
	ld.global.u32 	%r576, [%rd6+44];
	xor.b32  	%r933, %r933, %r576;
	ld.global.u32 	%r577, [%rd6+48];
	xor.b32  	%r932, %r932, %r577;
	ld.global.u32 	%r578, [%rd6+52];
	xor.b32  	%r931, %r931, %r578;
	ld.global.u32 	%r579, [%rd6+56];
	xor.b32  	%r930, %r930, %r579;
$L__BB1_11:
	and.b32  	%r581, %r557, 8;
	setp.eq.s32 	%p7, %r581, 0;
	@%p7 bra 	$L__BB1_13;
	ld.global.u32 	%r582, [%rd6+60];
	xor.b32  	%r934, %r934, %r582;
	ld.global.u32 	%r583, [%rd6+64];
	xor.b32  	%r933, %r933, %r583;
	ld.global.u32 	%r584, [%rd6+68];
	xor.b32  	%r932, %r932, %r584;
	ld.global.u32 	%r585, [%rd6+72];
	xor.b32  	%r931, %r931, %r585;
	ld.global.u32 	%r586, [%rd6+76];
	xor.b32  	%r930, %r930, %r586;
$L__BB1_13:
	and.b32  	%r588, %r557, 16;
	setp.eq.s32 	%p8, %r588, 0;
	@%p8 bra 	$L__BB1_15;
	ld.global.u32 	%r589, [%rd6+80];
	xor.b32  	%r934, %r934, %r589;
	ld.global.u32 	%r590, [%rd6+84];
	xor.b32  	%r933, %r933, %r590;
	ld.global.u32 	%r591, [%rd6+88];
	xor.b32  	%r932, %r932, %r591;
	ld.global.u32 	%r592, [%rd6+92];
	xor.b32  	%r931, %r931, %r592;
	ld.global.u32 	%r593, [%rd6+96];
	xor.b32  	%r930, %r930, %r593;
$L__BB1_15:
	and.b32  	%r595, %r557, 32;
	setp.eq.s32 	%p9, %r595, 0;
	@%p9 bra 	$L__BB1_17;
	ld.global.u32 	%r596, [%rd6+100];
	xor.b32  	%r934, %r934, %r596;
	ld.global.u32 	%r597, [%rd6+104];
	xor.b32  	%r933, %r933, %r597;
	ld.global.u32 	%r598, [%rd6+108];
	xor.b32  	%r932, %r932, %r598;
	ld.global.u32 	%r599, [%rd6+112];
	xor.b32  	%r931, %r931, %r599;
	ld.global.u32 	%r600, [%rd6+116];
	xor.b32  	%r930, %r930, %r600;
$L__BB1_17:
	and.b32  	%r602, %r557, 64;
	setp.eq.s32 	%p10, %r602, 0;
	@%p10 bra 	$L__BB1_19;
	ld.global.u32 	%r603, [%rd6+120];
	xor.b32  	%r934, %r934, %r603;
	ld.global.u32 	%r604, [%rd6+124];
	xor.b32  	%r933, %r933, %r604;
	ld.global.u32 	%r605, [%rd6+128];
	xor.b32  	%r932, %r932, %r605;
	ld.global.u32 	%r606, [%rd6+132];
	xor.b32  	%r931, %r931, %r606;
	ld.global.u32 	%r607, [%rd6+136];
	xor.b32  	%r930, %r930, %r607;
$L__BB1_19:
	and.b32  	%r609, %r557, 128;
	setp.eq.s32 	%p11, %r609, 0;
	@%p11 bra 	$L__BB1_21;
	ld.global.u32 	%r610, [%rd6+140];
	xor.b32  	%r934, %r934, %r610;
	ld.global.u32 	%r611, [%rd6+144];
	xor.b32  	%r933, %r933, %r611;
	ld.global.u32 	%r612, [%rd6+148];
	xor.b32  	%r932, %r932, %r612;
	ld.global.u32 	%r613, [%rd6+152];
	xor.b32  	%r931, %r931, %r613;
	ld.global.u32 	%r614, [%rd6+156];
	xor.b32  	%r930, %r930, %r614;
$L__BB1_21:
	and.b32  	%r616, %r557, 256;
	setp.eq.s32 	%p12, %r616, 0;
	@%p12 bra 	$L__BB1_23;
	ld.global.u32 	%r617, [%rd6+160];
	xor.b32  	%r934, %r934, %r617;
	ld.global.u32 	%r618, [%rd6+164];
	xor.b32  	%r933, %r933, %r618;
	ld.global.u32 	%r619, [%rd6+168];
	xor.b32  	%r932, %r932, %r619;
	ld.global.u32 	%r620, [%rd6+172];
	xor.b32  	%r931, %r931, %r620;
	ld.global.u32 	%r621, [%rd6+176];
	xor.b32  	%r930, %r930, %r621;
$L__BB1_23:
	and.b32  	%r623, %r557, 512;
	setp.eq.s32 	%p13, %r623, 0;
	@%p13 bra 	$L__BB1_25;
	ld.global.u32 	%r624, [%rd6+180];
	xor.b32  	%r934, %r934, %r624;
	ld.global.u32 	%r625, [%rd6+184];
	xor.b32  	%r933, %r933, %r625;
	ld.global.u32 	%r626, [%rd6+188];
	xor.b32  	%r932, %r932, %r626;
	ld.global.u32 	%r627, [%rd6+192];
	xor.b32  	%r931, %r931, %r627;
	ld.global.u32 	%r628, [%rd6+196];
	xor.b32  	%r930, %r930, %r628;
$L__BB1_25:
	and.b32  	%r630, %r557, 1024;
	setp.eq.s32 	%p14, %r630, 0;
	@%p14 bra 	$L__BB1_27;
	ld.global.u32 	%r631, [%rd6+200];
	xor.b32  	%r934, %r934, %r631;
	ld.global.u32 	%r632, [%rd6+204];
	xor.b32  	%r933, %r933, %r632;
	ld.global.u32 	%r633, [%rd6+208];
	xor.b32  	%r932, %r932, %r633;
	ld.global.u32 	%r634, [%rd6+212];
	xor.b32  	%r931, %r931, %r634;
	ld.global.u32 	%r635, [%rd6+216];
	xor.b32  	%r930, %r930, %r635;
$L__BB1_27:
	and.b32  	%r637, %r557, 2048;
	setp.eq.s32 	%p15, %r637, 0;
	@%p15 bra 	$L__BB1_29;
	ld.global.u32 	%r638, [%rd6+220];
	xor.b32  	%r934, %r934, %r638;
	ld.global.u32 	%r639, [%rd6+224];
	xor.b32  	%r933, %r933, %r639;
	ld.global.u32 	%r640, [%rd6+228];
	xor.b32  	%r932, %r932, %r640;
	ld.global.u32 	%r641, [%rd6+232];
	xor.b32  	%r931, %r931, %r641;
	ld.global.u32 	%r642, [%rd6+236];
	xor.b32  	%r930, %r930, %r642;
$L__BB1_29:
	and.b32  	%r644, %r557, 4096;
	setp.eq.s32 	%p16, %r644, 0;
	@%p16 bra 	$L__BB1_31;
	ld.global.u32 	%r645, [%rd6+240];
	xor.b32  	%r934, %r934, %r645;
	ld.global.u32 	%r646, [%rd6+244];
	xor.b32  	%r933, %r933, %r646;
	ld.global.u32 	%r647, [%rd6+248];
	xor.b32  	%r932, %r932, %r647;
	ld.global.u32 	%r648, [%rd6+252];
	xor.b32  	%r931, %r931, %r648;
	ld.global.u32 	%r649, [%rd6+256];
	xor.b32  	%r930, %r930, %r649;
$L__BB1_31:
	and.b32  	%r651, %r557, 8192;
	setp.eq.s32 	%p17, %r651, 0;
	@%p17 bra 	$L__BB1_33;
	ld.global.u32 	%r652, [%rd6+260];
	xor.b32  	%r934, %r934, %r652;
	ld.global.u32 	%r653, [%rd6+264];
	xor.b32  	%r933, %r933, %r653;
	ld.global.u32 	%r654, [%rd6+268];
	xor.b32  	%r932, %r932, %r654;
	ld.global.u32 	%r655, [%rd6+272];
	xor.b32  	%r931, %r931, %r655;
	ld.global.u32 	%r656, [%rd6+276];
	xor.b32  	%r930, %r930, %r656;
$L__BB1_33:
	and.b32  	%r658, %r557, 16384;
	setp.eq.s32 	%p18, %r658, 0;
	@%p18 bra 	$L__BB1_35;
	ld.global.u32 	%r659, [%rd6+280];
	xor.b32  	%r934, %r934, %r659;
	ld.global.u32 	%r660, [%rd6+284];
	xor.b32  	%r933, %r933, %r660;
	ld.global.u32 	%r661, [%rd6+288];
	xor.b32  	%r932, %r932, %r661;
	ld.global.u32 	%r662, [%rd6+292];
	xor.b32  	%r931, %r931, %r662;
	ld.global.u32 	%r663, [%rd6+296];
	xor.b32  	%r930, %r930, %r663;
$L__BB1_35:
	and.b32  	%r665, %r557, 32768;
	setp.eq.s32 	%p19, %r665, 0;
	@%p19 bra 	$L__BB1_37;
	ld.global.u32 	%r666, [%rd6+300];
	xor.b32  	%r934, %r934, %r666;
	ld.global.u32 	%r667, [%rd6+304];
	xor.b32  	%r933, %r933, %r667;
	ld.global.u32 	%r668, [%rd6+308];
	xor.b32  	%r932, %r932, %r668;
	ld.global.u32 	%r669, [%rd6+312];
	xor.b32  	%r931, %r931, %r669;
	ld.global.u32 	%r670, [%rd6+316];
	xor.b32  	%r930, %r930, %r670;
$L__BB1_37:
	add.s32 	%r929, %r929, 16;
	setp.ne.s32 	%p20, %r929, 32;
	@%p20 bra 	$L__BB1_5;
	mad.lo.s32 	%r671, %r923, -31, %r14;
	add.s32 	%r923, %r671, 1;
	setp.ne.s32 	%p21, %r923, 5;
	@%p21 bra 	$L__BB1_4;
	st.local.u32 	[%rd1+4], %r934;
	st.local.v2.u32 	[%rd1+8], {%r933, %r932};
	st.local.v2.u32 	[%rd1+16], {%r931, %r930};
	setp.eq.s64 	%p22, %rd4, 1;
	@%p22 bra 	$L__BB1_114;
	mov.b32 	%r930, 0;
	mov.u32 	%r1023, %r930;
	mov.u32 	%r1024, %r930;
	mov.u32 	%r1025, %r930;
	mov.u32 	%r934, %r930;
	mov.u32 	%r1015, %r930;
$L__BB1_41:
	mul.wide.u32 	%rd20, %r1015, 4;
	add.s64 	%rd21, %rd1, %rd20;
	ld.local.u32 	%r189, [%rd21+4];
	shl.b32 	%r190, %r1015, 5;
	mov.b32 	%r1021, 0;
$L__BB1_42:
	.pragma "nounroll";
	shr.u32 	%r674, %r189, %r1021;
	and.b32  	%r675, %r674, 1;
	setp.eq.b32 	%p23, %r675, 1;
	not.pred 	%p24, %p23;
	add.s32 	%r676, %r190, %r1021;
	mul.lo.s32 	%r677, %r676, 5;
	mul.wide.u32 	%rd22, %r677, 4;
	add.s64 	%rd7, %rd5, %rd22;
	@%p24 bra 	$L__BB1_44;
	ld.global.u32 	%r678, [%rd7];
	xor.b32  	%r934, %r934, %r678;
	ld.global.u32 	%r679, [%rd7+4];
	xor.b32  	%r1025, %r1025, %r679;
	ld.global.u32 	%r680, [%rd7+8];
	xor.b32  	%r1024, %r1024, %r680;
	ld.global.u32 	%r681, [%rd7+12];
	xor.b32  	%r1023, %r1023, %r681;
	ld.global.u32 	%r682, [%rd7+16];
	xor.b32  	%r930, %r930, %r682;
$L__BB1_44:
	and.b32  	%r684, %r674, 2;
	setp.eq.s32 	%p25, %r684, 0;
	@%p25 bra 	$L__BB1_46;
	ld.global.u32 	%r685, [%rd7+20];
	xor.b32  	%r934, %r934, %r685;
	ld.global.u32 	%r686, [%rd7+24];
	xor.b32  	%r1025, %r1025, %r686;
	ld.global.u32 	%r687, [%rd7+28];
	xor.b32  	%r1024, %r1024, %r687;
	ld.global.u32 	%r688, [%rd7+32];
	xor.b32  	%r1023, %r1023, %r688;
	ld.global.u32 	%r689, [%rd7+36];
	xor.b32  	%r930, %r930, %r689;
$L__BB1_46:
	and.b32  	%r691, %r674, 4;
	setp.eq.s32 	%p26, %r691, 0;
	@%p26 bra 	$L__BB1_48;
	ld.global.u32 	%r692, [%rd7+40];
	xor.b32  	%r934, %r934, %r692;
	ld.global.u32 	%r693, [%rd7+44];
	xor.b32  	%r1025, %r1025, %r693;
	ld.global.u32 	%r694, [%rd7+48];
	xor.b32  	%r1024, %r1024, %r694;
	ld.global.u32 	%r695, [%rd7+52];
	xor.b32  	%r1023, %r1023, %r695;
	ld.global.u32 	%r696, [%rd7+56];
	xor.b32  	%r930, %r930, %r696;
$L__BB1_48:
	and.b32  	%r698, %r674, 8;
	setp.eq.s32 	%p27, %r698, 0;
	@%p27 bra 	$L__BB1_50;
	ld.global.u32 	%r699, [%rd7+60];
	xor.b32  	%r934, %r934, %r699;
	ld.global.u32 	%r700, [%rd7+64];
	xor.b32  	%r1025, %r1025, %r700;
	ld.global.u32 	%r701, [%rd7+68];
	xor.b32  	%r1024, %r1024, %r701;
	ld.global.u32 	%r702, [%rd7+72];
	xor.b32  	%r1023, %r1023, %r702;
	ld.global.u32 	%r703, [%rd7+76];
	xor.b32  	%r930, %r930, %r703;
$L__BB1_50:
	and.b32  	%r705, %r674, 16;
	setp.eq.s32 	%p28, %r705, 0;
	@%p28 bra 	$L__BB1_52;
	ld.global.u32 	%r706, [%rd7+80];
	xor.b32  	%r934, %r934, %r706;
	ld.global.u32 	%r707, [%rd7+84];
	xor.b32  	%r1025, %r1025, %r707;
	ld.global.u32 	%r708, [%rd7+88];
	xor.b32  	%r1024, %r1024, %r708;
	ld.global.u32 	%r709, [%rd7+92];
	xor.b32  	%r1023, %r1023, %r709;
	ld.global.u32 	%r710, [%rd7+96];
	xor.b32  	%r930, %r930, %r710;
$L__BB1_52:
	and.b32  	%r712, %r674, 32;
	setp.eq.s32 	%p29, %r712, 0;
	@%p29 bra 	$L__BB1_54;
	ld.global.u32 	%r713, [%rd7+100];
	xor.b32  	%r934, %r934, %r713;
	ld.global.u32 	%r714, [%rd7+104];
	xor.b32  	%r1025, %r1025, %r714;
	ld.global.u32 	%r715, [%rd7+108];
	xor.b32  	%r1024, %r1024, %r715;
	ld.global.u32 	%r716, [%rd7+112];
	xor.b32  	%r1023, %r1023, %r716;
	ld.global.u32 	%r717, [%rd7+116];
	xor.b32  	%r930, %r930, %r717;
$L__BB1_54:
	and.b32  	%r719, %r674, 64;
	setp.eq.s32 	%p30, %r719, 0;
	@%p30 bra 	$L__BB1_56;
	ld.global.u32 	%r720, [%rd7+120];
	xor.b32  	%r934, %r934, %r720;
	ld.global.u32 	%r721, [%rd7+124];
	xor.b32  	%r1025, %r1025, %r721;
	ld.global.u32 	%r722, [%rd7+128];
	xor.b32  	%r1024, %r1024, %r722;
	ld.global.u32 	%r723, [%rd7+132];
	xor.b32  	%r1023, %r1023, %r723;
	ld.global.u32 	%r724, [%rd7+136];
	xor.b32  	%r930, %r930, %r724;
$L__BB1_56:
	and.b32  	%r726, %r674, 128;
	setp.eq.s32 	%p31, %r726, 0;
	@%p31 bra 	$L__BB1_58;
	ld.global.u32 	%r727, [%rd7+140];
	xor.b32  	%r934, %r934, %r727;
	ld.global.u32 	%r728, [%rd7+144];
	xor.b32  	%r1025, %r1025, %r728;
	ld.global.u32 	%r729, [%rd7+148];
	xor.b32  	%r1024, %r1024, %r729;
	ld.global.u32 	%r730, [%rd7+152];
	xor.b32  	%r1023, %r1023, %r730;
	ld.global.u32 	%r731, [%rd7+156];
	xor.b32  	%r930, %r930, %r731;
$L__BB1_58:
	and.b32  	%r733, %r674, 256;
	setp.eq.s32 	%p32, %r733, 0;
	@%p32 bra 	$L__BB1_60;
	ld.global.u32 	%r734, [%rd7+160];
	xor.b32  	%r934, %r934, %r734;
	ld.global.u32 	%r735, [%rd7+164];
	xor.b32  	%r1025, %r1025, %r735;
	ld.global.u32 	%r736, [%rd7+168];
	xor.b32  	%r1024, %r1024, %r736;
	ld.global.u32 	%r737, [%rd7+172];
	xor.b32  	%r1023, %r1023, %r737;
	ld.global.u32 	%r738, [%rd7+176];
	xor.b32  	%r930, %r930, %r738;
$L__BB1_60:
	and.b32  	%r740, %r674, 512;
	setp.eq.s32 	%p33, %r740, 0;
	@%p33 bra 	$L__BB1_62;
	ld.global.u32 	%r741, [%rd7+180];
	xor.b32  	%r934, %r934, %r741;
	ld.global.u32 	%r742, [%rd7+184];
	xor.b32  	%r1025, %r1025, %r742;
	ld.global.u32 	%r743, [%rd7+188];
	xor.b32  	%r1024, %r1024, %r743;
	ld.global.u32 	%r744, [%rd7+192];
	xor.b32  	%r1023, %r1023, %r744;
	ld.global.u32 	%r745, [%rd7+196];
	xor.b32  	%r930, %r930, %r745;
$L__BB1_62:
	and.b32  	%r747, %r674, 1024;
	setp.eq.s32 	%p34, %r747, 0;
	@%p34 bra 	$L__BB1_64;
	ld.global.u32 	%r748, [%rd7+200];
	xor.b32  	%r934, %r934, %r748;
	ld.global.u32 	%r749, [%rd7+204];
	xor.b32  	%r1025, %r1025, %r749;
	ld.global.u32 	%r750, [%rd7+208];
	xor.b32  	%r1024, %r1024, %r750;
	ld.global.u32 	%r751, [%rd7+212];
	xor.b32  	%r1023, %r1023, %r751;
	ld.global.u32 	%r752, [%rd7+216];
	xor.b32  	%r930, %r930, %r752;
$L__BB1_64:
	and.b32  	%r754, %r674, 2048;
	setp.eq.s32 	%p35, %r754, 0;
	@%p35 bra 	$L__BB1_66;
	ld.global.u32 	%r755, [%rd7+220];
	xor.b32  	%r934, %r934, %r755;
	ld.global.u32 	%r756, [%rd7+224];
	xor.b32  	%r1025, %r1025, %r756;
	ld.global.u32 	%r757, [%rd7+228];
	xor.b32  	%r1024, %r1024, %r757;
	ld.global.u32 	%r758, [%rd7+232];
	xor.b32  	%r1023, %r1023, %r758;
	ld.global.u32 	%r759, [%rd7+236];
	xor.b32  	%r930, %r930, %r759;
$L__BB1_66:
	and.b32  	%r761, %r674, 4096;
	setp.eq.s32 	%p36, %r761, 0;
	@%p36 bra 	$L__BB1_68;
	ld.global.u32 	%r762, [%rd7+240];
	xor.b32  	%r934, %r934, %r762;
	ld.global.u32 	%r763, [%rd7+244];
	xor.b32  	%r1025, %r1025, %r763;
	ld.global.u32 	%r764, [%rd7+248];
	xor.b32  	%r1024, %r1024, %r764;
	ld.global.u32 	%r765, [%rd7+252];
	xor.b32  	%r1023, %r1023, %r765;
	ld.global.u32 	%r766, [%rd7+256];
	xor.b32  	%r930, %r930, %r766;
$L__BB1_68:
	and.b32  	%r768, %r674, 8192;
	setp.eq.s32 	%p37, %r768, 0;
	@%p37 bra 	$L__BB1_70;
	ld.global.u32 	%r769, [%rd7+260];
	xor.b32  	%r934, %r934, %r769;
	ld.global.u32 	%r770, [%rd7+264];
	xor.b32  	%r1025, %r1025, %r770;
	ld.global.u32 	%r771, [%rd7+268];
	xor.b32  	%r1024, %r1024, %r771;
	ld.global.u32 	%r772, [%rd7+272];
	xor.b32  	%r1023, %r1023, %r772;
	ld.global.u32 	%r773, [%rd7+276];
	xor.b32  	%r930, %r930, %r773;
$L__BB1_70:
	and.b32  	%r775, %r674, 16384;
	setp.eq.s32 	%p38, %r775, 0;
	@%p38 bra 	$L__BB1_72;
	ld.global.u32 	%r776, [%rd7+280];
	xor.b32  	%r934, %r934, %r776;
	ld.global.u32 	%r777, [%rd7+284];
	xor.b32  	%r1025, %r1025, %r777;
	ld.global.u32 	%r778, [%rd7+288];
	xor.b32  	%r1024, %r1024, %r778;
	ld.global.u32 	%r779, [%rd7+292];
	xor.b32  	%r1023, %r1023, %r779;
	ld.global.u32 	%r780, [%rd7+296];
	xor.b32  	%r930, %r930, %r780;
$L__BB1_72:
	and.b32  	%r782, %r674, 32768;
	setp.eq.s32 	%p39, %r782, 0;
	@%p39 bra 	$L__BB1_74;
	ld.global.u32 	%r783, [%rd7+300];
	xor.b32  	%r934, %r934, %r783;
	ld.global.u32 	%r784, [%rd7+304];
	xor.b32  	%r1025, %r1025, %r784;
	ld.global.u32 	%r785, [%rd7+308];
	xor.b32  	%r1024, %r1024, %r785;
	ld.global.u32 	%r786, [%rd7+312];
	xor.b32  	%r1023, %r1023, %r786;
	ld.global.u32 	%r787, [%rd7+316];
	xor.b32  	%r930, %r930, %r787;
$L__BB1_74:
	add.s32 	%r1021, %r1021, 16;
	setp.ne.s32 	%p40, %r1021, 32;
	@%p40 bra 	$L__BB1_42;
	mad.lo.s32 	%r788, %r1015, -31, %r190;
	add.s32 	%r1015, %r788, 1;
	setp.ne.s32 	%p41, %r1015, 5;
	@%p41 bra 	$L__BB1_41;
	st.local.u32 	[%rd1+4], %r934;
	st.local.v2.u32 	[%rd1+8], {%r1025, %r1024};
	st.local.v2.u32 	[%rd1+16], {%r1023, %r930};
	setp.ne.s64 	%p42, %rd4, 3;
	@%p42 bra 	$L__BB1_114;
	mov.b32 	%r930, 0;
	mov.u32 	%r1115, %r930;
	mov.u32 	%r1116, %r930;
	mov.u32 	%r1117, %r930;
	mov.u32 	%r934, %r930;
	mov.u32 	%r1107, %r930;
$L__BB1_78:
	mul.wide.u32 	%rd23, %r1107, 4;
	add.s64 	%rd24, %rd1, %rd23;
	ld.local.u32 	%r365, [%rd24+4];
	shl.b32 	%r366, %r1107, 5;
	mov.b32 	%r1113, 0;
$L__BB1_79:
	.pragma "nounroll";
	shr.u32 	%r791, %r365, %r1113;
	and.b32  	%r792, %r791, 1;
	setp.eq.b32 	%p43, %r792, 1;
	not.pred 	%p44, %p43;
	add.s32 	%r793, %r366, %r1113;
	mul.lo.s32 	%r794, %r793, 5;
	mul.wide.u32 	%rd25, %r794, 4;
	add.s64 	%rd8, %rd5, %rd25;
	@%p44 bra 	$L__BB1_81;
	ld.global.u32 	%r795, [%rd8];
	xor.b32  	%r934, %r934, %r795;
	ld.global.u32 	%r796, [%rd8+4];
	xor.b32  	%r1117, %r1117, %r796;
	ld.global.u32 	%r797, [%rd8+8];
	xor.b32  	%r1116, %r1116, %r797;
	ld.global.u32 	%r798, [%rd8+12];
	xor.b32  	%r1115, %r1115, %r798;
	ld.global.u32 	%r799, [%rd8+16];
	xor.b32  	%r930, %r930, %r799;
$L__BB1_81:
	and.b32  	%r801, %r791, 2;
	setp.eq.s32 	%p45, %r801, 0;
	@%p45 bra 	$L__BB1_83;
	ld.global.u32 	%r802, [%rd8+20];
	xor.b32  	%r934, %r934, %r802;
	ld.global.u32 	%r803, [%rd8+24];
	xor.b32  	%r1117, %r1117, %r803;
	ld.global.u32 	%r804, [%rd8+28];
	xor.b32  	%r1116, %r1116, %r804;
	ld.global.u32 	%r805, [%rd8+32];
	xor.b32  	%r1115, %r1115, %r805;
	ld.global.u32 	%r806, [%rd8+36];
	xor.b32  	%r930, %r930, %r806;
$L__BB1_83:
	and.b32  	%r808, %r791, 4;
	setp.eq.s32 	%p46, %r808, 0;
	@%p46 bra 	$L__BB1_85;
	ld.global.u32 	%r809, [%rd8+40];
	xor.b32  	%r934, %r934, %r809;
	ld.global.u32 	%r810, [%rd8+44];
	xor.b32  	%r1117, %r1117, %r810;
	ld.global.u32 	%r811, [%rd8+48];
	xor.b32  	%r1116, %r1116, %r811;
	ld.global.u32 	%r812, [%rd8+52];
	xor.b32  	%r1115, %r1115, %r812;
	ld.global.u32 	%r813, [%rd8+56];
	xor.b32  	%r930, %r930, %r813;
$L__BB1_85:
	and.b32  	%r815, %r791, 8;
	setp.eq.s32 	%p47, %r815, 0;
	@%p47 bra 	$L__BB1_87;
	ld.global.u32 	%r816, [%rd8+60];
	xor.b32  	%r934, %r934, %r816;
	ld.global.u32 	%r817, [%rd8+64];
	xor.b32  	%r1117, %r1117, %r817;
	ld.global.u32 	%r818, [%rd8+68];
	xor.b32  	%r1116, %r1116, %r818;
	ld.global.u32 	%r819, [%rd8+72];
	xor.b32  	%r1115, %r1115, %r819;
	ld.global.u32 	%r820, [%rd8+76];
	xor.b32  	%r930, %r930, %r820;
$L__BB1_87:
	and.b32  	%r822, %r791, 16;
	setp.eq.s32 	%p48, %r822, 0;
	@%p48 bra 	$L__BB1_89;
	ld.global.u32 	%r823, [%rd8+80];
	xor.b32  	%r934, %r934, %r823;
	ld.global.u32 	%r824, [%rd8+84];
	xor.b32  	%r1117, %r1117, %r824;
	ld.global.u32 	%r825, [%rd8+88];
	xor.b32  	%r1116, %r1116, %r825;
	ld.global.u32 	%r826, [%rd8+92];
	xor.b32  	%r1115, %r1115, %r826;
	ld.global.u32 	%r827, [%rd8+96];
	xor.b32  	%r930, %r930, %r827;
$L__BB1_89:
	and.b32  	%r829, %r791, 32;
	setp.eq.s32 	%p49, %r829, 0;
	@%p49 bra 	$L__BB1_91;
	ld.global.u32 	%r830, [%rd8+100];
	xor.b32  	%r934, %r934, %r830;
	ld.global.u32 	%r831, [%rd8+104];
	xor.b32  	%r1117, %r1117, %r831;
	ld.global.u32 	%r832, [%rd8+108];
	xor.b32  	%r1116, %r1116, %r832;
	ld.global.u32 	%r833, [%rd8+112];
	xor.b32  	%r1115, %r1115, %r833;
	ld.global.u32 	%r834, [%rd8+116];
	xor.b32  	%r930, %r930, %r834;
$L__BB1_91:
	and.b32  	%r836, %r791, 64;
	setp.eq.s32 	%p50, %r836, 0;
	@%p50 bra 	$L__BB1_93;
	ld.global.u32 	%r837, [%rd8+120];
	xor.b32  	%r934, %r934, %r837;
	ld.global.u32 	%r838, [%rd8+124];
	xor.b32  	%r1117, %r1117, %r838;
	ld.global.u32 	%r839, [%rd8+128];
	xor.b32  	%r1116, %r1116, %r839;
	ld.global.u32 	%r840, [%rd8+132];
	xor.b32  	%r1115, %r1115, %r840;
	ld.global.u32 	%r841, [%rd8+136];
	xor.b32  	%r930, %r930, %r841;
$L__BB1_93:
	and.b32  	%r843, %r791, 128;
	setp.eq.s32 	%p51, %r843, 0;
	@%p51 bra 	$L__BB1_95;
	ld.global.u32 	%r844, [%rd8+140];
	xor.b32  	%r934, %r934, %r844;
	ld.global.u32 	%r845, [%rd8+144];
	xor.b32  	%r1117, %r1117, %r845;
	ld.global.u32 	%r846, [%rd8+148];
	xor.b32  	%r1116, %r1116, %r846;
	ld.global.u32 	%r847, [%rd8+152];
	xor.b32  	%r1115, %r1115, %r847;
	ld.global.u32 	%r848, [%rd8+156];
	xor.b32  	%r930, %r930, %r848;
$L__BB1_95:
	and.b32  	%r850, %r791, 256;
	setp.eq.s32 	%p52, %r850, 0;
	@%p52 bra 	$L__BB1_97;
	ld.global.u32 	%r851, [%rd8+160];
	xor.b32  	%r934, %r934, %r851;
	ld.global.u32 	%r852, [%rd8+164];
	xor.b32  	%r1117, %r1117, %r852;
	ld.global.u32 	%r853, [%rd8+168];
	xor.b32  	%r1116, %r1116, %r853;
	ld.global.u32 	%r854, [%rd8+172];
	xor.b32  	%r1115, %r1115, %r854;
	ld.global.u32 	%r855, [%rd8+176];
	xor.b32  	%r930, %r930, %r855;
$L__BB1_97:
	and.b32  	%r857, %r791, 512;
	setp.eq.s32 	%p53, %r857, 0;
	@%p53 bra 	$L__BB1_99;
	ld.global.u32 	%r858, [%rd8+180];
	xor.b32  	%r934, %r934, %r858;
	ld.global.u32 	%r859, [%rd8+184];
	xor.b32  	%r1117, %r1117, %r859;
	ld.global.u32 	%r860, [%rd8+188];
	xor.b32  	%r1116, %r1116, %r860;
	ld.global.u32 	%r861, [%rd8+192];
	xor.b32  	%r1115, %r1115, %r861;
	ld.global.u32 	%r862, [%rd8+196];
	xor.b32  	%r930, %r930, %r862;
$L__BB1_99:
	and.b32  	%r864, %r791, 1024;
	setp.eq.s32 	%p54, %r864, 0;
	@%p54 bra 	$L__BB1_101;
	ld.global.u32 	%r865, [%rd8+200];
	xor.b32  	%r934, %r934, %r865;
	ld.global.u32 	%r866, [%rd8+204];
	xor.b32  	%r1117, %r1117, %r866;
	ld.global.u32 	%r867, [%rd8+208];
	xor.b32  	%r1116, %r1116, %r867;
	ld.global.u32 	%r868, [%rd8+212];
	xor.b32  	%r1115, %r1115, %r868;
	ld.global.u32 	%r869, [%rd8+216];
	xor.b32  	%r930, %r930, %r869;
$L__BB1_101:
	and.b32  	%r871, %r791, 2048;
	setp.eq.s32 	%p55, %r871, 0;
	@%p55 bra 	$L__BB1_103;
	ld.global.u32 	%r872, [%rd8+220];
	xor.b32  	%r934, %r934, %r872;
	ld.global.u32 	%r873, [%rd8+224];
	xor.b32  	%r1117, %r1117, %r873;
	ld.global.u32 	%r874, [%rd8+228];
	xor.b32  	%r1116, %r1116, %r874;
	ld.global.u32 	%r875, [%rd8+232];
	xor.b32  	%r1115, %r1115, %r875;
	ld.global.u32 	%r876, [%rd8+236];
	xor.b32  	%r930, %r930, %r876;
$L__BB1_103:
	and.b32  	%r878, %r791, 4096;
	setp.eq.s32 	%p56, %r878, 0;
	@%p56 bra 	$L__BB1_105;
	ld.global.u32 	%r879, [%rd8+240];
	xor.b32  	%r934, %r934, %r879;
	ld.global.u32 	%r880, [%rd8+244];
	xor.b32  	%r1117, %r1117, %r880;
	ld.global.u32 	%r881, [%rd8+248];
	xor.b32  	%r1116, %r1116, %r881;
	ld.global.u32 	%r882, [%rd8+252];
	xor.b32  	%r1115, %r1115, %r882;
	ld.global.u32 	%r883, [%rd8+256];
	xor.b32  	%r930, %r930, %r883;
$L__BB1_105:
	and.b32  	%r885, %r791, 8192;
	setp.eq.s32 	%p57, %r885, 0;
	@%p57 bra 	$L__BB1_107;
	ld.global.u32 	%r886, [%rd8+260];
	xor.b32  	%r934, %r934, %r886;
	ld.global.u32 	%r887, [%rd8+264];
	xor.b32  	%r1117, %r1117, %r887;
	ld.global.u32 	%r888, [%rd8+268];
	xor.b32  	%r1116, %r1116, %r888;
	ld.global.u32 	%r889, [%rd8+272];
	xor.b32  	%r1115, %r1115, %r889;
	ld.global.u32 	%r890, [%rd8+276];
	xor.b32  	%r930, %r930, %r890;
$L__BB1_107:
	and.b32  	%r892, %r791, 16384;
	setp.eq.s32 	%p58, %r892, 0;
	@%p58 bra 	$L__BB1_109;
	ld.global.u32 	%r893, [%rd8+280];
	xor.b32  	%r934, %r934, %r893;
	ld.global.u32 	%r894, [%rd8+284];
	xor.b32  	%r1117, %r1117, %r894;
	ld.global.u32 	%r895, [%rd8+288];
	xor.b32  	%r1116, %r1116, %r895;
	ld.global.u32 	%r896, [%rd8+292];
	xor.b32  	%r1115, %r1115, %r896;
	ld.global.u32 	%r897, [%rd8+296];
	xor.b32  	%r930, %r930, %r897;
$L__BB1_109:
	and.b32  	%r899, %r791, 32768;
	setp.eq.s32 	%p59, %r899, 0;
	@%p59 bra 	$L__BB1_111;
	ld.global.u32 	%r900, [%rd8+300];
	xor.b32  	%r934, %r934, %r900;
	ld.global.u32 	%r901, [%rd8+304];
	xor.b32  	%r1117, %r1117, %r901;
	ld.global.u32 	%r902, [%rd8+308];
	xor.b32  	%r1116, %r1116, %r902;
	ld.global.u32 	%r903, [%rd8+312];
	xor.b32  	%r1115, %r1115, %r903;
	ld.global.u32 	%r904, [%rd8+316];
	xor.b32  	%r930, %r930, %r904;
$L__BB1_111:
	add.s32 	%r1113, %r1113, 16;
	setp.ne.s32 	%p60, %r1113, 32;
	@%p60 bra 	$L__BB1_79;
	mad.lo.s32 	%r905, %r1107, -31, %r366;
	add.s32 	%r1107, %r905, 1;
	setp.ne.s32 	%p61, %r1107, 5;
	@%p61 bra 	$L__BB1_78;
	st.local.u32 	[%rd1+4], %r934;
	st.local.v2.u32 	[%rd1+8], {%r1117, %r1116};
	st.local.v2.u32 	[%rd1+16], {%r1115, %r930};
$L__BB1_114:
	shr.u64 	%rd26, %rd3, 2;
	add.s32 	%r917, %r917, 1;
	setp.gt.u64 	%p62, %rd3, 3;
	@%p62 bra 	$L__BB1_2;
$L__BB1_115:
	shr.u32 	%r906, %r934, 2;
	xor.b32  	%r907, %r906, %r934;
	shl.b32 	%r908, %r930, 4;
	shl.b32 	%r909, %r907, 1;
	xor.b32  	%r910, %r909, %r908;
	xor.b32  	%r911, %r910, %r907;
	xor.b32  	%r912, %r911, %r930;
	add.s32 	%r913, %r1, %r912;
	add.s32 	%r914, %r913, 362437;
	cvt.rn.f32.u32 	%f1, %r914;
	fma.rn.f32 	%f2, %f1, 0f2F800000, 0f2F000000;
	ld.f32 	%f3, [%rd10];
	add.f32 	%f4, %f3, %f2;
	st.f32 	[%rd11], %f4;
	ret;

}
	// .globl	_Z10initThreadPf
.visible .entry _Z10initThreadPf(
	.param .u64 .ptr .align 1 _Z10initThreadPf_param_0
)
{
	.local .align 8 .b8 	__local_depot2[88];
	.reg .b64 	%SP;
	.reg .b64 	%SPL;
	.reg .pred 	%p<5>;
	.reg .b16 	%rs<2>;
	.reg .b32 	%r<32>;
	.reg .b32 	%f<11>;
	.reg .b64 	%rd<25>;

	mov.u64 	%SPL, __local_depot2;
	cvta.local.u64 	%SP, %SPL;
	ld.param.u64 	%rd6, [_Z10initThreadPf_param_0];
	add.u64 	%rd9, %SP, 0;
	add.u64 	%rd1, %SPL, 0;
	mov.b64 	%rd10, 0;
	st.local.u64 	[%rd1+8], %rd10;
	mov.b16 	%rs1, 0;
	st.local.u8 	[%rd1+16], %rs1;
	mov.b32 	%r27, 0;
	st.local.u32 	[%rd1+28], %r27;
	st.local.v2.u32 	[%rd1+32], {%r27, %r27};
	mov.b32 	%r29, 1065353216;
	st.local.u32 	[%rd1+40], %r29;
	mov.u64 	%rd24, _Z9incrementPfS_;
	st.local.u64 	[%rd1+48], %rd24;
	st.local.u32 	[%rd1+60], %r27;
	mov.b32 	%r28, 1;
	st.local.v2.u32 	[%rd1+64], {%r28, %r29};
	mov.b32 	%r14, 1203982336;
	st.local.u32 	[%rd1+72], %r14;
	mov.u64 	%rd23, _Z5resetPfS_;
	st.local.u64 	[%rd1+80], %rd23;
	st.local.v2.u32 	[%rd1], {%r27, %r28};
	mov.f32 	%f9, 0f00000000;
	mov.f32 	%f10, %f9;
	mov.u32 	%r30, %r27;
	mov.u32 	%r31, %r27;
$L__BB2_1:
	mov.b32 	%f6, %r29;
	setp.ge.f32 	%p1, %f9, %f6;
	setp.lt.f32 	%p2, %f10, %f6;
	and.pred  	%p3, %p1, %p2;
	selp.b32 	%r15, %r27, %r31, %p3;
	selp.b32 	%r16, %r28, %r30, %p3;
	selp.b64 	%rd11, %rd23, %rd24, %p3;
	mul.wide.s32 	%rd12, %r15, 4;
	add.s64 	%rd14, %rd9, %rd12;
	add.s64 	%rd15, %rd14, 8;
	mul.wide.s32 	%rd16, %r16, 4;
	add.s64 	%rd17, %rd9, %rd16;
	add.s64 	%rd18, %rd17, 8;
	{ // callseq 0, 0
	.param .b64 param0;
	st.param.b64 	[param0], %rd15;
	.param .b64 param1;
	st.param.b64 	[param1], %rd18;
	prototype_0 : .callprototype ()_ (.param .b64 _, .param .b64 _);
	call 
	%rd11, 
	(
	param0, 
	param1
	)
	, prototype_0;
	} // callseq 0
	add.s64 	%rd19, %rd1, %rd12;
	ld.local.f32 	%f7, [%rd19+8];
	setp.eq.f32 	%p4, %f7, 0f00000000;
	@%p4 bra 	$L__BB2_3;
	ld.local.u32 	%r24, [%rd1];
	add.s32 	%r25, %r24, 1;
	st.local.u32 	[%rd1], %r25;
	ld.local.u32 	%r31, [%rd1+28];
	ld.local.v2.u32 	{%r30, %r26}, [%rd1+32];
	mov.b32 	%f10, %r26;
	ld.local.u64 	%rd24, [%rd1+48];
	ld.local.f32 	%f9, [%rd1+8];
	ld.local.v2.u32 	{%r28, %r29}, [%rd1+64];
	ld.local.u32 	%r27, [%rd1+60];
	ld.local.u64 	%rd23, [%rd1+80];
	bra.uni 	$L__BB2_1;
$L__BB2_3:
	cvta.to.global.u64 	%rd20, %rd6;
	ld.local.v2.u32 	{%r17, %r18}, [%rd1];
	div.s32 	%r19, %r17, %r18;
	cvt.rn.f32.s32 	%f8, %r19;
	mov.u32 	%r20, %tid.x;
	mov.u32 	%r21, %ntid.x;
	mov.u32 	%r22, %ctaid.x;
	mad.lo.s32 	%r23, %r22, %r21, %r20;
	mul.wide.s32 	%rd21, %r23, 4;
	add.s64 	%rd22, %rd20, %rd21;
	st.global.f32 	[%rd22], %f8;
	ret;

}
	// .globl	_Z16initCurandStatesP17curandStateXORWOWm
.visible .entry _Z16initCurandStatesP17curandStateXORWOWm(
	.param .u64 .ptr .align 1 _Z16initCurandStatesP17curandStateXORWOWm_param_0,
	.param .u64 _Z16initCurandStatesP17curandStateXORWOWm_param_1
)
{
	.reg .pred 	%p<24>;
	.reg .b32 	%r<413>;
	.reg .b64 	%rd<20>;

	ld.param.u64 	%rd8, [_Z16initCurandStatesP17curandStateXORWOWm_param_0];
	ld.param.u64 	%rd9, [_Z16initCurandStatesP17curandStateXORWOWm_param_1];
	cvta.to.global.u64 	%rd10, %rd8;
	mov.u32 	%r182, %ctaid.x;
	mov.u32 	%r183, %ntid.x;
	mov.u32 	%r184, %tid.x;
	mad.lo.s32 	%r185, %r182, %r183, %r184;
	cvt.s64.s32 	%rd19, %r185;
	add.s64 	%rd11, %rd9, %rd19;
	mul.wide.s32 	%rd12, %r185, 48;
	add.s64 	%rd2, %rd10, %rd12;
	cvt.u32.u64 	%r186, %rd11;
	xor.b32  	%r187, %r186, -1429050551;
	mul.lo.s32 	%r188, %r187, 1099087573;
	{ .reg .b32 tmp; mov.b64 {tmp, %r189}, %rd11; }
	xor.b32  	%r190, %r189, -136515619;
	mul.lo.s32 	%r191, %r190, -1703105765;
	add.s32 	%r192, %r188, %r191;
	add.s32 	%r193, %r192, 6615241;
	add.s32 	%r194, %r188, 123456789;
	st.global.v2.u32 	[%rd2], {%r193, %r194};
	xor.b32  	%r195, %r188, 362436069;
	add.s32 	%r196, %r191, 521288629;
	st.global.v2.u32 	[%rd2+8], {%r195, %r196};
	xor.b32  	%r197, %r191, 88675123;
	add.s32 	%r198, %r188, 5783321;
	st.global.v2.u32 	[%rd2+16], {%r197, %r198};
	setp.eq.s32 	%p1, %r185, 0;
	@%p1 bra 	$L__BB3_42;
	mov.b32 	%r319, 0;
$L__BB3_2:
	and.b64  	%rd4, %rd19, 3;
	setp.eq.s64 	%p2, %rd4, 0;
	@%p2 bra 	$L__BB3_41;
	mul.wide.u32 	%rd13, %r319, 3200;
	mov.u64 	%rd14, precalc_xorwow_matrix;
	add.s64 	%rd5, %rd14, %rd13;
	cvt.u32.u64 	%r2, %rd4;
	mov.b32 	%r320, 0;
$L__BB3_4:
	mov.b32 	%r333, 0;
	mov.u32 	%r334, %r333;
	mov.u32 	%r335, %r333;
	mov.u32 	%r336, %r333;
	mov.u32 	%r337, %r333;
	mov.u32 	%r326, %r333;
$L__BB3_5:
	mul.wide.u32 	%rd15, %r326, 4;
	add.s64 	%rd16, %rd2, %rd15;
	ld.global.u32 	%r10, [%rd16+4];
	shl.b32 	%r11, %r326, 5;
	mov.b32 	%r332, 0;
$L__BB3_6:
	.pragma "nounroll";
	shr.u32 	%r203, %r10, %r332;
	and.b32  	%r204, %r203, 1;
	setp.eq.b32 	%p3, %r204, 1;
	not.pred 	%p4, %p3;
	add.s32 	%r205, %r11, %r332;
	mul.lo.s32 	%r206, %r205, 5;
	mul.wide.u32 	%rd17, %r206, 4;
	add.s64 	%rd6, %rd5, %rd17;
	@%p4 bra 	$L__BB3_8;
	ld.global.u32 	%r207, [%rd6];
	xor.b32  	%r337, %r337, %r207;
	ld.global.u32 	%r208, [%rd6+4];
	xor.b32  	%r336, %r336, %r208;
	ld.global.u32 	%r209, [%rd6+8];
	xor.b32  	%r335, %r335, %r209;
	ld.global.u32 	%r210, [%rd6+12];
	xor.b32  	%r334, %r334, %r210;
	ld.global.u32 	%r211, [%rd6+16];
	xor.b32  	%r333, %r333, %r211;
$L__BB3_8:
	and.b32  	%r213, %r203, 2;
	setp.eq.s32 	%p5, %r213, 0;
	@%p5 bra 	$L__BB3_10;
	ld.global.u32 	%r214, [%rd6+20];
	xor.b32  	%r337, %r337, %r214;
	ld.global.u32 	%r215, [%rd6+24];
	xor.b32  	%r336, %r336, %r215;
	ld.global.u32 	%r216, [%rd6+28];
	xor.b32  	%r335, %r335, %r216;
	ld.global.u32 	%r217, [%rd6+32];
	xor.b32  	%r334, %r334, %r217;
	ld.global.u32 	%r218, [%rd6+36];
	xor.b32  	%r333, %r333, %r218;
$L__BB3_10:
	and.b32  	%r220, %r203, 4;
	setp.eq.s32 	%p6, %r220, 0;
	@%p6 bra 	$L__BB3_12;
	ld.global.u32 	%r221, [%rd6+40];
	xor.b32  	%r337, %r337, %r221;
	ld.global.u32 	%r222, [%rd6+44];
	xor.b32  	%r336, %r336, %r222;
	ld.global.u32 	%r223, [%rd6+48];
	xor.b32  	%r335, %r335, %r223;
	ld.global.u32 	%r224, [%rd6+52];
	xor.b32  	%r334, %r334, %r224;
	ld.global.u32 	%r225, [%rd6+56];
	xor.b32  	%r333, %r333, %r225;
$L__BB3_12:
	and.b32  	%r227, %r203, 8;
	setp.eq.s32 	%p7, %r227, 0;
	@%p7 bra 	$L__BB3_14;
	ld.global.u32 	%r228, [%rd6+60];
	xor.b32  	%r337, %r337, %r228;
	ld.global.u32 	%r229, [%rd6+64];
	xor.b32  	%r336, %r336, %r229;
	ld.global.u32 	%r230, [%rd6+68];
	xor.b32  	%r335, %r335, %r230;
	ld.global.u32 	%r231, [%rd6+72];
	xor.b32  	%r334, %r334, %r231;
	ld.global.u32 	%r232, [%rd6+76];
	xor.b32  	%r333, %r333, %r232;
$L__BB3_14:
	and.b32  	%r234, %r203, 16;
	setp.eq.s32 	%p8, %r234, 0;
	@%p8 bra 	$L__BB3_16;
	ld.global.u32 	%r235, [%rd6+80];
	xor.b32  	%r337, %r337, %r235;
	ld.global.u32 	%r236, [%rd6+84];
	xor.b32  	%r336, %r336, %r236;
	ld.global.u32 	%r237, [%rd6+88];
	xor.b32  	%r335, %r335, %r237;
	ld.global.u32 	%r238, [%rd6+92];
	xor.b32  	%r334, %r334, %r238;
	ld.global.u32 	%r239, [%rd6+96];
	xor.b32  	%r333, %r333, %r239;
$L__BB3_16:
	and.b32  	%r241, %r203, 32;
	setp.eq.s32 	%p9, %r241, 0;
	@%p9 bra 	$L__BB3_18;
	ld.global.u32 	%r242, [%rd6+100];
	xor.b32  	%r337, %r337, %r242;
	ld.global.u32 	%r243, [%rd6+104];
	xor.b32  	%r336, %r336, %r243;
	ld.global.u32 	%r244, [%rd6+108];
	xor.b32  	%r335, %r335, %r244;
	ld.global.u32 	%r245, [%rd6+112];
	xor.b32  	%r334, %r334, %r245;
	ld.global.u32 	%r246, [%rd6+116];
	xor.b32  	%r333, %r333, %r246;
$L__BB3_18:
	and.b32  	%r248, %r203, 64;
	setp.eq.s32 	%p10, %r248, 0;
	@%p10 bra 	$L__BB3_20;
	ld.global.u32 	%r249, [%rd6+120];
	xor.b32  	%r337, %r337, %r249;
	ld.global.u32 	%r250, [%rd6+124];
	xor.b32  	%r336, %r336, %r250;
	ld.global.u32 	%r251, [%rd6+128];
	xor.b32  	%r335, %r335, %r251;
	ld.global.u32 	%r252, [%rd6+132];
	xor.b32  	%r334, %r334, %r252;
	ld.global.u32 	%r253, [%rd6+136];
	xor.b32  	%r333, %r333, %r253;
$L__BB3_20:
	and.b32  	%r255, %r203, 128;
	setp.eq.s32 	%p11, %r255, 0;
	@%p11 bra 	$L__BB3_22;
	ld.global.u32 	%r256, [%rd6+140];
	xor.b32  	%r337, %r337, %r256;
	ld.global.u32 	%r257, [%rd6+144];
	xor.b32  	%r336, %r336, %r257;
	ld.global.u32 	%r258, [%rd6+148];
	xor.b32  	%r335, %r335, %r258;
	ld.global.u32 	%r259, [%rd6+152];
	xor.b32  	%r334, %r334, %r259;
	ld.global.u32 	%r260, [%rd6+156];
	xor.b32  	%r333, %r333, %r260;
$L__BB3_22:
	and.b32  	%r262, %r203, 256;
	setp.eq.s32 	%p12, %r262, 0;
	@%p12 bra 	$L__BB3_24;
	ld.global.u32 	%r263, [%rd6+160];
	xor.b32  	%r337, %r337, %r263;
	ld.global.u32 	%r264, [%rd6+164];
	xor.b32  	%r336, %r336, %r264;
	ld.global.u32 	%r265, [%rd6+168];
	xor.b32  	%r335, %r335, %r265;
	ld.global.u32 	%r266, [%rd6+172];
	xor.b32  	%r334, %r334, %r266;
	ld.global.u32 	%r267, [%rd6+176];
	xor.b32  	%r333, %r333, %r267;
$L__BB3_24:
	and.b32  	%r269, %r203, 512;
	setp.eq.s32 	%p13, %r269, 0;
	@%p13 bra 	$L__BB3_26;
	ld.global.u32 	%r270, [%rd6+180];
	xor.b32  	%r337, %r337, %r270;
	ld.global.u32 	%r271, [%rd6+184];
	xor.b32  	%r336, %r336, %r271;
	ld.global.u32 	%r272, [%rd6+188];
	xor.b32  	%r335, %r335, %r272;
	ld.global.u32 	%r273, [%rd6+192];
	xor.b32  	%r334, %r334, %r273;
	ld.global.u32 	%r274, [%rd6+196];
	xor.b32  	%r333, %r333, %r274;
$L__BB3_26:
	and.b32  	%r276, %r203, 1024;
	setp.eq.s32 	%p14, %r276, 0;
	@%p14 bra 	$L__BB3_28;
	ld.global.u32 	%r277, [%rd6+200];
	xor.b32  	%r337, %r337, %r277;
	ld.global.u32 	%r278, [%rd6+204];
	xor.b32  	%r336, %r336, %r278;
	ld.global.u32 	%r279, [%rd6+208];
	xor.b32  	%r335, %r335, %r279;
	ld.global.u32 	%r280, [%rd6+212];
	xor.b32  	%r334, %r334, %r280;
	ld.global.u32 	%r281, [%rd6+216];
	xor.b32  	%r333, %r333, %r281;
$L__BB3_28:
	and.b32  	%r283, %r203, 2048;
	setp.eq.s32 	%p15, %r283, 0;
	@%p15 bra 	$L__BB3_30;
	ld.global.u32 	%r284, [%rd6+220];
	xor.b32  	%r337, %r337, %r284;
	ld.global.u32 	%r285, [%rd6+224];
	xor.b32  	%r336, %r336, %r285;
	ld.global.u32 	%r286, [%rd6+228];
	xor.b32  	%r335, %r335, %r286;
	ld.global.u32 	%r287, [%rd6+232];
	xor.b32  	%r334, %r334, %r287;
	ld.global.u32 	%r288, [%rd6+236];
	xor.b32  	%r333, %r333, %r288;
$L__BB3_30:
	and.b32  	%r290, %r203, 4096;
	setp.eq.s32 	%p16, %r290, 0;
	@%p16 bra 	$L__BB3_32;
	ld.global.u32 	%r291, [%rd6+240];
	xor.b32  	%r337, %r337, %r291;
	ld.global.u32 	%r292, [%rd6+244];
	xor.b32  	%r336, %r336, %r292;
	ld.global.u32 	%r293, [%rd6+248];
	xor.b32  	%r335, %r335, %r293;
	ld.global.u32 	%r294, [%rd6+252];
	xor.b32  	%r334, %r334, %r294;
	ld.global.u32 	%r295, [%rd6+256];
	xor.b32  	%r333, %r333, %r295;
$L__BB3_32:
	and.b32  	%r297, %r203, 8192;
	setp.eq.s32 	%p17, %r297, 0;
	@%p17 bra 	$L__BB3_34;
	ld.global.u32 	%r298, [%rd6+260];
	xor.b32  	%r337, %r337, %r298;
	ld.global.u32 	%r299, [%rd6+264];
	xor.b32  	%r336, %r336, %r299;
	ld.global.u32 	%r300, [%rd6+268];
	xor.b32  	%r335, %r335, %r300;
	ld.global.u32 	%r301, [%rd6+272];
	xor.b32  	%r334, %r334, %r301;
	ld.global.u32 	%r302, [%rd6+276];
	xor.b32  	%r333, %r333, %r302;
$L__BB3_34:
	and.b32  	%r304, %r203, 16384;
	setp.eq.s32 	%p18, %r304, 0;
	@%p18 bra 	$L__BB3_36;
	ld.global.u32 	%r305, [%rd6+280];
	xor.b32  	%r337, %r337, %r305;
	ld.global.u32 	%r306, [%rd6+284];
	xor.b32  	%r336, %r336, %r306;
	ld.global.u32 	%r307, [%rd6+288];
	xor.b32  	%r335, %r335, %r307;
	ld.global.u32 	%r308, [%rd6+292];
	xor.b32  	%r334, %r334, %r308;
	ld.global.u32 	%r309, [%rd6+296];
	xor.b32  	%r333, %r333, %r309;
$L__BB3_36:
	and.b32  	%r311, %r203, 32768;
	setp.eq.s32 	%p19, %r311, 0;
	@%p19 bra 	$L__BB3_38;
	ld.global.u32 	%r312, [%rd6+300];
	xor.b32  	%r337, %r337, %r312;
	ld.global.u32 	%r313, [%rd6+304];
	xor.b32  	%r336, %r336, %r313;
	ld.global.u32 	%r314, [%rd6+308];
	xor.b32  	%r335, %r335, %r314;
	ld.global.u32 	%r315, [%rd6+312];
	xor.b32  	%r334, %r334, %r315;
	ld.global.u32 	%r316, [%rd6+316];
	xor.b32  	%r333, %r333, %r316;
$L__BB3_38:
	add.s32 	%r332, %r332, 16;
	setp.ne.s32 	%p20, %r332, 32;
	@%p20 bra 	$L__BB3_6;
	mad.lo.s32 	%r317, %r326, -31, %r11;
	add.s32 	%r326, %r317, 1;
	setp.ne.s32 	%p21, %r326, 5;
	@%p21 bra 	$L__BB3_5;
	st.global.u32 	[%rd2+4], %r337;
	st.global.u32 	[%rd2+8], %r336;
	st.global.u32 	[%rd2+12], %r335;
	st.global.u32 	[%rd2+16], %r334;
	st.global.u32 	[%rd2+20], %r333;
	add.s32 	%r320, %r320, 1;
	setp.lt.u32 	%p22, %r320, %r2;
	@%p22 bra 	$L__BB3_4;
$L__BB3_41:
	shr.u64 	%rd7, %rd19, 2;
	add.s32 	%r319, %r319, 1;
	setp.gt.u64 	%p23, %rd19, 3;
	mov.u64 	%rd19, %rd7;
	@%p23 bra 	$L__BB3_2;
$L__BB3_42:
	mov.b32 	%r318, 0;
	st.global.v2.u32 	[%rd2+24], {%r318, %r318};
	st.global.u32 	[%rd2+32], %r318;
	mov.b64 	%rd18, 0;
	st.global.u64 	[%rd2+40], %rd18;
	ret;

}
	// .globl	_Z3sumPfi
.visible .entry _Z3sumPfi(
	.param .u64 .ptr .align 1 _Z3sumPfi_param_0,
	.param .u32 _Z3sumPfi_param_1
)
{
	.local .align 8 .b8 	__local_depot4[8];
	.reg .b64 	%SP;
	.reg .b64 	%SPL;
	.reg .pred 	%p<2>;
	.reg .b32 	%r<8>;
	.reg .b32 	%f<70>;
	.reg .b64 	%rd<11>;
	.reg .b64 	%fd<2>;

	mov.u64 	%SPL, __local_depot4;
	cvta.local.u64 	%SP, %SPL;
	ld.param.u64 	%rd4, [_Z3sumPfi_param_0];
	ld.param.u32 	%r3, [_Z3sumPfi_param_1];
	cvta.to.global.u64 	%rd5, %rd4;
	add.s64 	%rd10, %rd5, 64;
	mov.f32 	%f69, 0f00000000;
	mov.b32 	%r7, 0;
$L__BB4_1:
	ld.global.f32 	%f4, [%rd10+-64];
	add.f32 	%f5, %f69, %f4;
	ld.global.f32 	%f6, [%rd10+-60];
	add.f32 	%f7, %f5, %f6;
	ld.global.f32 	%f8, [%rd10+-56];
	add.f32 	%f9, %f7, %f8;
	ld.global.f32 	%f10, [%rd10+-52];
	add.f32 	%f11, %f9, %f10;
	ld.global.f32 	%f12, [%rd10+-48];
	add.f32 	%f13, %f11, %f12;
	ld.global.f32 	%f14, [%rd10+-44];
	add.f32 	%f15, %f13, %f14;
	ld.global.f32 	%f16, [%rd10+-40];
	add.f32 	%f17, %f15, %f16;
	ld.global.f32 	%f18, [%rd10+-36];
	add.f32 	%f19, %f17, %f18;
	ld.global.f32 	%f20, [%rd10+-32];
	add.f32 	%f21, %f19, %f20;
	ld.global.f32 	%f22, [%rd10+-28];
	add.f32 	%f23, %f21, %f22;
	ld.global.f32 	%f24, [%rd10+-24];
	add.f32 	%f25, %f23, %f24;
	ld.global.f32 	%f26, [%rd10+-20];
	add.f32 	%f27, %f25, %f26;
	ld.global.f32 	%f28, [%rd10+-16];
	add.f32 	%f29, %f27, %f28;
	ld.global.f32 	%f30, [%rd10+-12];
	add.f32 	%f31, %f29, %f30;
	ld.global.f32 	%f32, [%rd10+-8];
	add.f32 	%f33, %f31, %f32;
	ld.global.f32 	%f34, [%rd10+-4];
	add.f32 	%f35, %f33, %f34;
	ld.global.f32 	%f36, [%rd10];
	add.f32 	%f37, %f35, %f36;
	ld.global.f32 	%f38, [%rd10+4];
	add.f32 	%f39, %f37, %f38;
	ld.global.f32 	%f40, [%rd10+8];
	add.f32 	%f41, %f39, %f40;
	ld.global.f32 	%f42, [%rd10+12];
	add.f32 	%f43, %f41, %f42;
	ld.global.f32 	%f44, [%rd10+16];
	add.f32 	%f45, %f43, %f44;
	ld.global.f32 	%f46, [%rd10+20];
	add.f32 	%f47, %f45, %f46;
	ld.global.f32 	%f48, [%rd10+24];
	add.f32 	%f49, %f47, %f48;
	ld.global.f32 	%f50, [%rd10+28];
	add.f32 	%f51, %f49, %f50;
	ld.global.f32 	%f52, [%rd10+32];
	add.f32 	%f53, %f51, %f52;
	ld.global.f32 	%f54, [%rd10+36];
	add.f32 	%f55, %f53, %f54;
	ld.global.f32 	%f56, [%rd10+40];
	add.f32 	%f57, %f55, %f56;
	ld.global.f32 	%f58, [%rd10+44];
	add.f32 	%f59, %f57, %f58;
	ld.global.f32 	%f60, [%rd10+48];
	add.f32 	%f61, %f59, %f60;
	ld.global.f32 	%f62, [%rd10+52];
	add.f32 	%f63, %f61, %f62;
	ld.global.f32 	%f64, [%rd10+56];
	add.f32 	%f65, %f63, %f64;
	ld.global.f32 	%f66, [%rd10+60];
	add.f32 	%f69, %f65, %f66;
	add.s32 	%r7, %r7, 32;
	add.s64 	%rd10, %rd10, 128;
	setp.ne.s32 	%p1, %r7, 1024;
	@%p1 bra 	$L__BB4_1;
	add.u64 	%rd6, %SP, 0;
	add.u64 	%rd7, %SPL, 0;
	cvt.rn.f32.s32 	%f67, %r3;
	div.rn.f32 	%f68, %f69, %f67;
	cvt.f64.f32 	%fd1, %f68;
	st.local.f64 	[%rd7], %fd1;
	mov.u64 	%rd8, $str;
	cvta.global.u64 	%rd9, %rd8;
	{ // callseq 1, 0
	.param .b64 param0;
	st.param.b64 	[param0], %rd9;
	.param .b64 param1;
	st.param.b64 	[param1], %rd6;
	.param .b32 retval0;
	call.uni (retval0), 
	vprintf, 
	(
	param0, 
	param1
	);
	ld.param.b32 	%r5, [retval0];
	} // callseq 1
	ret;

}
	// .globl	_Z7summagePfi
.visible .entry _Z7summagePfi(
	.param .u64 .ptr .align 1 _Z7summagePfi_param_0,
	.param .u32 _Z7summagePfi_param_1
)
{
	.reg .pred 	%p<10>;
	.reg .b32 	%r<54>;
	.reg .b32 	%f<83>;
	.reg .b64 	%rd<46>;

	ld.param.u64 	%rd5, [_Z7summagePfi_param_0];
	ld.param.u32 	%r21, [_Z7summagePfi_param_1];
	cvta.to.global.u64 	%rd1, %rd5;
	mov.u32 	%r1, %tid.x;
	shr.s32 	%r22, %r21, 31;
	shr.u32 	%r23, %r22, 22;
	add.s32 	%r24, %r21, %r23;
	shr.s32 	%r2, %r24, 10;
	setp.lt.s32 	%p1, %r21, 1024;
	mov.f32 	%f82, 0f00000000;
	@%p1 bra 	$L__BB5_13;
	add.s32 	%r26, %r2, -1;
	and.b32  	%r3, %r2, 15;
	setp.lt.u32 	%p2, %r26, 15;
	mov.f32 	%f82, 0f00000000;
	mov.b32 	%r51, 0;
	@%p2 bra 	$L__BB5_4;
	and.b32  	%r51, %r2, 2097136;
	neg.s32 	%r49, %r51;
	or.b32  	%r48, %r1, 8192;
	mov.f32 	%f82, 0f00000000;
$L__BB5_3:
	.pragma "nounroll";
	add.s32 	%r27, %r48, -8192;
	mul.wide.u32 	%rd6, %r27, 4;
	add.s64 	%rd7, %rd1, %rd6;
	ld.global.f32 	%f18, [%rd7];
	add.f32 	%f19, %f82, %f18;
	ld.global.f32 	%f20, [%rd7+4096];
	add.f32 	%f21, %f19, %f20;
	ld.global.f32 	%f22, [%rd7+8192];
	add.f32 	%f23, %f21, %f22;
	ld.global.f32 	%f24, [%rd7+12288];
	add.f32 	%f25, %f23, %f24;
	add.s32 	%r28, %r48, -4096;
	mul.wide.u32 	%rd8, %r28, 4;
	add.s64 	%rd9, %rd1, %rd8;
	ld.global.f32 	%f26, [%rd9];
	add.f32 	%f27, %f25, %f26;
	add.s32 	%r29, %r48, -3072;
	mul.wide.u32 	%rd10, %r29, 4;
	add.s64 	%rd11, %rd1, %rd10;
	ld.global.f32 	%f28, [%rd11];
	add.f32 	%f29, %f27, %f28;
	add.s32 	%r30, %r48, -2048;
	mul.wide.u32 	%rd12, %r30, 4;
	add.s64 	%rd13, %rd1, %rd12;
	ld.global.f32 	%f30, [%rd13];
	add.f32 	%f31, %f29, %f30;
	add.s32 	%r31, %r48, -1024;
	mul.wide.u32 	%rd14, %r31, 4;
	add.s64 	%rd15, %rd1, %rd14;
	ld.global.f32 	%f32, [%rd15];
	add.f32 	%f33, %f31, %f32;
	add.s32 	%r32, %r48, 7168;
	mul.wide.u32 	%rd16, %r48, 4;
	add.s64 	%rd17, %rd1, %rd16;
	ld.global.f32 	%f34, [%rd17];
	add.f32 	%f35, %f33, %f34;
	add.s32 	%r33, %r48, 1024;
	mul.wide.u32 	%rd18, %r33, 4;
	add.s64 	%rd19, %rd1, %rd18;
	ld.global.f32 	%f36, [%rd19];
	add.f32 	%f37, %f35, %f36;
	add.s32 	%r34, %r48, 2048;
	mul.wide.u32 	%rd20, %r34, 4;
	add.s64 	%rd21, %rd1, %rd20;
	ld.global.f32 	%f38, [%rd21];
	add.f32 	%f39, %f37, %f38;
	add.s32 	%r35, %r48, 3072;
	mul.wide.u32 	%rd22, %r35, 4;
	add.s64 	%rd23, %rd1, %rd22;
	ld.global.f32 	%f40, [%rd23];
	add.f32 	%f41, %f39, %f40;
	add.s32 	%r36, %r48, 4096;
	mul.wide.u32 	%rd24, %r36, 4;
	add.s64 	%rd25, %rd1, %rd24;
	ld.global.f32 	%f42, [%rd25];
	add.f32 	%f43, %f41, %f42;
	add.s32 	%r37, %r48, 5120;
	mul.wide.u32 	%rd26, %r37, 4;
	add.s64 	%rd27, %rd1, %rd26;
	ld.global.f32 	%f44, [%rd27];
	add.f32 	%f45, %f43, %f44;
	add.s32 	%r38, %r48, 6144;
	mul.wide.u32 	%rd28, %r38, 4;
	add.s64 	%rd29, %rd1, %rd28;
	ld.global.f32 	%f46, [%rd29];
	add.f32 	%f47, %f45, %f46;
	mul.wide.u32 	%rd30, %r32, 4;
	add.s64 	%rd31, %rd1, %rd30;
	ld.global.f32 	%f48, [%rd31];
	add.f32 	%f82, %f47, %f48;
	add.s32 	%r49, %r49, 16;
	add.s32 	%r48, %r48, 16384;
	setp.ne.s32 	%p3, %r49, 0;
	@%p3 bra 	$L__BB5_3;
$L__BB5_4:
	setp.eq.s32 	%p4, %r3, 0;
	@%p4 bra 	$L__BB5_13;
	and.b32  	%r12, %r2, 7;
	setp.lt.u32 	%p5, %r3, 8;
	@%p5 bra 	$L__BB5_7;
	shl.b32 	%r39, %r51, 10;
	or.b32  	%r40, %r39, %r1;
	mul.wide.u32 	%rd32, %r40, 4;
	add.s64 	%rd33, %rd1, %rd32;
	ld.global.f32 	%f50, [%rd33];
	add.f32 	%f51, %f82, %f50;
	ld.global.f32 	%f52, [%rd33+4096];
	add.f32 	%f53, %f51, %f52;
	ld.global.f32 	%f54, [%rd33+8192];
	add.f32 	%f55, %f53, %f54;
	ld.global.f32 	%f56, [%rd33+12288];
	add.f32 	%f57, %f55, %f56;
	ld.global.f32 	%f58, [%rd33+16384];
	add.f32 	%f59, %f57, %f58;
	ld.global.f32 	%f60, [%rd33+20480];
	add.f32 	%f61, %f59, %f60;
	ld.global.f32 	%f62, [%rd33+24576];
	add.f32 	%f63, %f61, %f62;
	ld.global.f32 	%f64, [%rd33+28672];
	add.f32 	%f82, %f63, %f64;
	add.s32 	%r51, %r51, 8;
$L__BB5_7:
	setp.eq.s32 	%p6, %r12, 0;
	@%p6 bra 	$L__BB5_13;
	and.b32  	%r15, %r2, 3;
	setp.lt.u32 	%p7, %r12, 4;
	@%p7 bra 	$L__BB5_10;
	shl.b32 	%r41, %r51, 10;
	or.b32  	%r42, %r41, %r1;
	mul.wide.u32 	%rd34, %r42, 4;
	add.s64 	%rd35, %rd1, %rd34;
	ld.global.f32 	%f66, [%rd35];
	add.f32 	%f67, %f82, %f66;
	add.s32 	%r43, %r42, 1024;
	mul.wide.u32 	%rd36, %r43, 4;
	add.s64 	%rd37, %rd1, %rd36;
	ld.global.f32 	%f68, [%rd37];
	add.f32 	%f69, %f67, %f68;
	add.s32 	%r44, %r42, 2048;
	mul.wide.u32 	%rd38, %r44, 4;
	add.s64 	%rd39, %rd1, %rd38;
	ld.global.f32 	%f70, [%rd39];
	add.f32 	%f71, %f69, %f70;
	add.s32 	%r45, %r42, 3072;
	mul.wide.u32 	%rd40, %r45, 4;
	add.s64 	%rd41, %rd1, %rd40;
	ld.global.f32 	%f72, [%rd41];
	add.f32 	%f82, %f71, %f72;
	add.s32 	%r51, %r51, 4;
$L__BB5_10:
	setp.eq.s32 	%p8, %r15, 0;
	@%p8 bra 	$L__BB5_13;
	shl.b32 	%r46, %r51, 10;
	or.b32  	%r47, %r1, %r46;
	mul.wide.u32 	%rd42, %r47, 4;
	add.s64 	%rd45, %rd1, %rd42;
	neg.s32 	%r53, %r15;
$L__BB5_12:
	.pragma "nounroll";
	ld.global.f32 	%f73, [%rd45];
	add.f32 	%f82, %f82, %f73;
	add.s64 	%rd45, %rd45, 4096;
	add.s32 	%r53, %r53, 1;
	setp.ne.s32 	%p9, %r53, 0;
	@%p9 bra 	$L__BB5_12;
$L__BB5_13:
	mul.wide.u32 	%rd43, %r1, 4;
	add.s64 	%rd44, %rd1, %rd43;
	st.global.f32 	[%rd44], %f82;
	ret;

}


// ===== COMPILED SASS (sm_100) =====

	.target	sm_100

	.elftype	@"ET_EXEC"


//--------------------- .note.nv.tkinfo           --------------------------
	.section	.note.nv.tkinfo,"",@"SHT_NOTE"
	.sectionflags	@"SHF_NOTE_NV_TKINFO"
	.tkinfo
        /*0018*/ 	.word	0x00000002
        /*0030*/ 	.string	""
        /*0030*/ 	.string	"ptxas"
        /*0030*/ 	.string	"Cuda compilation tools, release 13.0, V13.0.88"
        /*0030*/ 	.string	"Build cuda_13.0.r13.0/compiler.36424714_0"
        /*0030*/ 	.string	"-arch sm_100 -m 64 "



//--------------------- .note.nv.cuinfo           --------------------------
	.section	.note.nv.cuinfo,"",@"SHT_NOTE"
	.sectionflags	@"SHF_NOTE_NV_CUINFO"
        /*0018*/ 	.short	0x0002
        /*001a*/ 	.short	0x0064
        /*001c*/ 	.short	0x0082
	.zero		2


//--------------------- .nv.info                  --------------------------
	.section	.nv.info,"",@"SHT_CUDA_INFO"
	.align	4


	//----- nvinfo : EIATTR_REGCOUNT
	.align		4
        /*0000*/ 	.byte	0x04, 0x2f
        /*0002*/ 	.short	(.L_11 - .L_10)
	.align		4
.L_10:
        /*0004*/ 	.word	index@(_Z3sumPfi)
        /*0008*/ 	.word	0x0000001e


	//----- nvinfo : EIATTR_FRAME_SIZE
	.align		4
.L_11:
        /*000c*/ 	.byte	0x04, 0x11
        /*000e*/ 	.short	(.L_13 - .L_12)
	.align		4
.L_12:
        /*0010*/ 	.word	index@($__internal_0_$__cuda_sm3x_div_rn_noftz_f32_slowpath)
        /*0014*/ 	.word	0x00000008


	//----- nvinfo : EIATTR_FRAME_SIZE
	.align		4
.L_13:
        /*0018*/ 	.byte	0x04, 0x11
        /*001a*/ 	.short	(.L_15 - .L_14)
	.align		4
.L_14:
        /*001c*/ 	.word	index@(_Z3sumPfi)
        /*0020*/ 	.word	0x00000008


	//----- nvinfo : EIATTR_REGCOUNT
	.align		4
.L_15:
        /*0024*/ 	.byte	0x04, 0x2f
        /*0026*/ 	.short	(.L_17 - .L_16)
	.align		4
.L_16:
        /*0028*/ 	.word	index@(_Z7summagePfi)
        /*002c*/ 	.word	0x00000020


	//----- nvinfo : EIATTR_FRAME_SIZE
	.align		4
.L_17:
        /*0030*/ 	.byte	0x04, 0x11
        /*0032*/ 	.short	(.L_19 - .L_18)
	.align		4
.L_18:
        /*0034*/ 	.word	index@(_Z7summagePfi)
        /*0038*/ 	.word	0x00000000


	//----- nvinfo : EIATTR_REGCOUNT
	.align		4
.L_19:
        /*003c*/ 	.byte	0x04, 0x2f
        /*003e*/ 	.short	(.L_21 - .L_20)
	.align		4
.L_20:
        /*0040*/ 	.word	index@(_Z16initCurandStatesP17curandStateXORWOWm)
        /*0044*/ 	.word	0x0000001f


	//----- nvinfo : EIATTR_FRAME_SIZE
	.align		4
.L_21:
        /*0048*/ 	.byte	0x04, 0x11
        /*004a*/ 	.short	(.L_23 - .L_22)
	.align		4
.L_22:
        /*004c*/ 	.word	index@(_Z16initCurandStatesP17curandStateXORWOWm)
        /*0050*/ 	.word	0x00000000


	//----- nvinfo : EIATTR_REGCOUNT
	.align		4
.L_23:
        /*0054*/ 	.byte	0x04, 0x2f
        /*0056*/ 	.short	(.L_25 - .L_24)
	.align		4
.L_24:
        /*0058*/ 	.word	index@(_Z10initThreadPf)
        /*005c*/ 	.word	0x00000023


	//----- nvinfo : EIATTR_FRAME_SIZE
	.align		4
.L_25:
        /*0060*/ 	.byte	0x04, 0x11
        /*0062*/ 	.short	(.L_27 - .L_26)
	.align		4
.L_26:
        /*0064*/ 	.word	index@($_Z10initThreadPf$_Z9incrementPfS_)
        /*0068*/ 	.word	0x000000c8


	//----- nvinfo : EIATTR_FRAME_SIZE
	.align		4
.L_27:
        /*006c*/ 	.byte	0x04, 0x11
        /*006e*/ 	.short	(.L_29 - .L_28)
	.align		4
.L_28:
        /*0070*/ 	.word	index@($_Z10initThreadPf$_Z5resetPfS_)
        /*0074*/ 	.word	0x000000c8


	//----- nvinfo : EIATTR_FRAME_SIZE
	.align		4
.L_29:
        /*0078*/ 	.byte	0x04, 0x11
        /*007a*/ 	.short	(.L_31 - .L_30)
	.align		4
.L_30:
        /*007c*/ 	.word	index@(_Z10initThreadPf)
        /*0080*/ 	.word	0x000000c8


	//----- nvinfo : EIATTR_MIN_STACK_SIZE
	.align		4
.L_31:
        /*0084*/ 	.byte	0x04, 0x12
        /*0086*/ 	.short	(.L_33 - .L_32)
	.align		4
.L_32:
        /*0088*/ 	.word	index@(_Z10initThreadPf)
        /*008c*/ 	.word	0x000000c8


	//----- nvinfo : EIATTR_MIN_STACK_SIZE
	.align		4
.L_33:
        /*0090*/ 	.byte	0x04, 0x12
        /*0092*/ 	.short	(.L_35 - .L_34)
	.align		4
.L_34:
        /*0094*/ 	.word	index@(_Z16initCurandStatesP17curandStateXORWOWm)
        /*0098*/ 	.word	0x00000000


	//----- nvinfo : EIATTR_MIN_STACK_SIZE
	.align		4
.L_35:
        /*009c*/ 	.byte	0x04, 0x12
        /*009e*/ 	.short	(.L_37 - .L_36)
	.align		4
.L_36:
        /*00a0*/ 	.word	index@(_Z7summagePfi)
        /*00a4*/ 	.word	0x00000000


	//----- nvinfo : EIATTR_MIN_STACK_SIZE
	.align		4
.L_37:
        /*00a8*/ 	.byte	0x04, 0x12
        /*00aa*/ 	.short	(.L_39 - .L_38)
	.align		4
.L_38:
        /*00ac*/ 	.word	index@(_Z3sumPfi)
        /*00b0*/ 	.word	0x00000008
.L_39:


//--------------------- .nv.compat                --------------------------
	.section	.nv.compat,"",@"SHT_CUDA_COMPAT_INFO"
	.align	4
        /*0000*/ 	.byte	0x02, 0x09, 0x00, 0x00, 0x02, 0x02, 0x01, 0x00, 0x02, 0x05, 0x05, 0x00, 0x03, 0x07, 0x01, 0x01
        /*0010*/ 	.byte	0x02, 0x03, 0x00, 0x00, 0x02, 0x06, 0x01, 0x00, 0x04, 0x0b, 0x08, 0x00, 0x01, 0x00, 0x00, 0x00
        /*0020*/ 	.byte	0x00, 0x00, 0x00, 0x00


//--------------------- .nv.info._Z10initThreadPf --------------------------
	.section	.nv.info._Z10initThreadPf,"",@"SHT_CUDA_INFO"
	.sectionflags	@""
	.align	4


	//----- nvinfo : EIATTR_CUDA_API_VERSION
	.align		4
        /*0000*/ 	.byte	0x04, 0x37
        /*0002*/ 	.short	(.L_41 - .L_40)
.L_40:
        /*0004*/ 	.word	0x00000082


	//----- nvinfo : EIATTR_KPARAM_INFO
	.align		4
.L_41:
        /*0008*/ 	.byte	0x04, 0x17
        /*000a*/ 	.short	(.L_43 - .L_42)
.L_42:
        /*000c*/ 	.word	0x00000000
        /*0010*/ 	.short	0x0000
        /*0012*/ 	.short	0x0000
        /*0014*/ 	.byte	0x00, 0xf5, 0x21, 0x00


	//----- nvinfo : EIATTR_SPARSE_MMA_MASK
	.align		4
.L_43:
        /*0018*/ 	.byte	0x03, 0x50
        /*001a*/ 	.short	0x0000


	//----- nvinfo : EIATTR_MAXREG_COUNT
	.align		4
        /*001c*/ 	.byte	0x03, 0x1b
        /*001e*/ 	.short	0x00ff


	//----- nvinfo : EIATTR_MERCURY_ISA_VERSION
	.align		4
        /*0020*/ 	.byte	0x03, 0x5f
        /*0022*/ 	.short	0x0101


	//----- nvinfo : EIATTR_VRC_CTA_INIT_COUNT
	.align		4
        /*0024*/ 	.byte	0x02, 0x4a
	.zero		1
	.zero		1


	//----- nvinfo : EIATTR_EXIT_INSTR_OFFSETS
	.align		4
        /*0028*/ 	.byte	0x04, 0x1c
        /*002a*/ 	.short	(.L_45 - .L_44)


	//   ....[0]....
.L_44:
        /*002c*/ 	.word	0x00000670


	//----- nvinfo : EIATTR_CRS_STACK_SIZE
	.align		4
.L_45:
        /*0030*/ 	.byte	0x04, 0x1e
        /*0032*/ 	.short	(.L_47 - .L_46)
.L_46:
        /*0034*/ 	.word	0x00000000


	//----- nvinfo : EIATTR_CBANK_PARAM_SIZE
	.align		4
.L_47:
        /*0038*/ 	.byte	0x03, 0x19
        /*003a*/ 	.short	0x0008


	//----- nvinfo : EIATTR_PARAM_CBANK
	.align		4
        /*003c*/ 	.byte	0x04, 0x0a
        /*003e*/ 	.short	(.L_49 - .L_48)
	.align		4
.L_48:
        /*0040*/ 	.word	index@(.nv.constant0._Z10initThreadPf)
        /*0044*/ 	.short	0x0380
        /*0046*/ 	.short	0x0008


	//----- nvinfo : EIATTR_SW_WAR
	.align		4
.L_49:
        /*0048*/ 	.byte	0x04, 0x36
        /*004a*/ 	.short	(.L_51 - .L_50)
.L_50:
        /*004c*/ 	.word	0x00000008
.L_51:


//--------------------- .nv.info._Z16initCurandStatesP17curandStateXORWOWm --------------------------
	.section	.nv.info._Z16initCurandStatesP17curandStateXORWOWm,"",@"SHT_CUDA_INFO"
	.sectionflags	@""
	.align	4


	//----- nvinfo : EIATTR_CUDA_API_VERSION
	.align		4
        /*0000*/ 	.byte	0x04, 0x37
        /*0002*/ 	.short	(.L_53 - .L_52)
.L_52:
        /*0004*/ 	.word	0x00000082


	//----- nvinfo : EIATTR_KPARAM_INFO
	.align		4
.L_53:
        /*0008*/ 	.byte	0x04, 0x17
        /*000a*/ 	.short	(.L_55 - .L_54)
.L_54:
        /*000c*/ 	.word	0x00000000
        /*0010*/ 	.short	0x0001
        /*0012*/ 	.short	0x0008
        /*0014*/ 	.byte	0x00, 0xf0, 0x21, 0x00


	//----- nvinfo : EIATTR_KPARAM_INFO
	.align		4
.L_55:
        /*0018*/ 	.byte	0x04, 0x17
        /*001a*/ 	.short	(.L_57 - .L_56)
.L_56:
        /*001c*/ 	.word	0x00000000
        /*0020*/ 	.short	0x0000
        /*0022*/ 	.short	0x0000
        /*0024*/ 	.byte	0x00, 0xf5, 0x21, 0x00


	//----- nvinfo : EIATTR_SPARSE_MMA_MASK
	.align		4
.L_57:
        /*0028*/ 	.byte	0x03, 0x50
        /*002a*/ 	.short	0x0000


	//----- nvinfo : EIATTR_MAXREG_COUNT
	.align		4
        /*002c*/ 	.byte	0x03, 0x1b
        /*002e*/ 	.short	0x00ff


	//----- nvinfo : EIATTR_MERCURY_ISA_VERSION
	.align		4
        /*0030*/ 	.byte	0x03, 0x5f
        /*0032*/ 	.short	0x0101


	//----- nvinfo : EIATTR_VRC_CTA_INIT_COUNT
	.align		4
        /*0034*/ 	.byte	0x02, 0x4a
	.zero		1
	.zero		1


	//----- nvinfo : EIATTR_EXIT_INSTR_OFFSETS
	.align		4
        /*0038*/ 	.byte	0x04, 0x1c
        /*003a*/ 	.short	(.L_59 - .L_58)


	//   ....[0]....
.L_58:
        /*003c*/ 	.word	0x00000ef0


	//----- nvinfo : EIATTR_CRS_STACK_SIZE
	.align		4
.L_59:
        /*0040*/ 	.byte	0x04, 0x1e
        /*0042*/ 	.short	(.L_61 - .L_60)
.L_60:
        /*0044*/ 	.word	0x00000000


	//----- nvinfo : EIATTR_CBANK_PARAM_SIZE
	.align		4
.L_61:
        /*0048*/ 	.byte	0x03, 0x19
        /*004a*/ 	.short	0x0010


	//----- nvinfo : EIATTR_PARAM_CBANK
	.align		4
        /*004c*/ 	.byte	0x04, 0x0a
        /*004e*/ 	.short	(.L_63 - .L_62)
	.align		4
.L_62:
        /*0050*/ 	.word	index@(.nv.constant0._Z16initCurandStatesP17curandStateXORWOWm)
        /*0054*/ 	.short	0x0380
        /*0056*/ 	.short	0x0010


	//----- nvinfo : EIATTR_SW_WAR
	.align		4
.L_63:
        /*0058*/ 	.byte	0x04, 0x36
        /*005a*/ 	.short	(.L_65 - .L_64)
.L_64:
        /*005c*/ 	.word	0x00000008
.L_65:


//--------------------- .nv.info._Z7summagePfi    --------------------------
	.section	.nv.info._Z7summagePfi,"",@"SHT_CUDA_INFO"
	.sectionflags	@""
	.align	4


	//----- nvinfo : EIATTR_CUDA_API_VERSION
	.align		4
        /*0000*/ 	.byte	0x04, 0x37
        /*0002*/ 	.short	(.L_67 - .L_66)
.L_66:
        /*0004*/ 	.word	0x00000082


	//----- nvinfo : EIATTR_KPARAM_INFO
	.align		4
.L_67:
        /*0008*/ 	.byte	0x04, 0x17
        /*000a*/ 	.short	(.L_69 - .L_68)
.L_68:
        /*000c*/ 	.word	0x00000000
        /*0010*/ 	.short	0x0001
        /*0012*/ 	.short	0x0008
        /*0014*/ 	.byte	0x00, 0xf0, 0x11, 0x00


	//----- nvinfo : EIATTR_KPARAM_INFO
	.align		4
.L_69:
        /*0018*/ 	.byte	0x04, 0x17
        /*001a*/ 	.short	(.L_71 - .L_70)
.L_70:
        /*001c*/ 	.word	0x00000000
        /*0020*/ 	.short	0x0000
        /*0022*/ 	.short	0x0000
        /*0024*/ 	.byte	0x00, 0xf5, 0x21, 0x00


	//----- nvinfo : EIATTR_SPARSE_MMA_MASK
	.align		4
.L_71:
        /*0028*/ 	.byte	0x03, 0x50
        /*002a*/ 	.short	0x0000


	//----- nvinfo : EIATTR_MAXREG_COUNT
	.align		4
        /*002c*/ 	.byte	0x03, 0x1b
        /*002e*/ 	.short	0x00ff


	//----- nvinfo : EIATTR_MERCURY_ISA_VERSION
	.align		4
        /*0030*/ 	.byte	0x03, 0x5f
        /*0032*/ 	.short	0x0101


	//----- nvinfo : EIATTR_VRC_CTA_INIT_COUNT
	.align		4
        /*0034*/ 	.byte	0x02, 0x4a
	.zero		1
	.zero		1


	//----- nvinfo : EIATTR_EXIT_INSTR_OFFSETS
	.align		4
        /*0038*/ 	.byte	0x04, 0x1c
        /*003a*/ 	.short	(.L_73 - .L_72)


	//   ....[0]....
.L_72:
        /*003c*/ 	.word	0x00000970


	//----- nvinfo : EIATTR_CBANK_PARAM_SIZE
	.align		4
.L_73:
        /*0040*/ 	.byte	0x03, 0x19
        /*0042*/ 	.short	0x000c


	//----- nvinfo : EIATTR_PARAM_CBANK
	.align		4
        /*0044*/ 	.byte	0x04, 0x0a
        /*0046*/ 	.short	(.L_75 - .L_74)
	.align		4
.L_74:
        /*0048*/ 	.word	index@(.nv.constant0._Z7summagePfi)
        /*004c*/ 	.short	0x0380
        /*004e*/ 	.short	0x000c


	//----- nvinfo : EIATTR_SW_WAR
	.align		4
.L_75:
        /*0050*/ 	.byte	0x04, 0x36
        /*0052*/ 	.short	(.L_77 - .L_76)
.L_76:
        /*0054*/ 	.word	0x00000008
.L_77:


//--------------------- .nv.info._Z3sumPfi        --------------------------
	.section	.nv.info._Z3sumPfi,"",@"SHT_CUDA_INFO"
	.sectionflags	@""
	.align	4


	//----- nvinfo : EIATTR_CUDA_API_VERSION
	.align		4
        /*0000*/ 	.byte	0x04, 0x37
        /*0002*/ 	.short	(.L_79 - .L_78)
.L_78:
        /*0004*/ 	.word	0x00000082


	//----- nvinfo : EIATTR_KPARAM_INFO
	.align		4
.L_79:
        /*0008*/ 	.byte	0x04, 0x17
        /*000a*/ 	.short	(.L_81 - .L_80)
.L_80:
        /*000c*/ 	.word	0x00000000
        /*0010*/ 	.short	0x0001
        /*0012*/ 	.short	0x0008
        /*0014*/ 	.byte	0x00, 0xf0, 0x11, 0x00


	//----- nvinfo : EIATTR_KPARAM_INFO
	.align		4
.L_81:
        /*0018*/ 	.byte	0x04, 0x17
        /*001a*/ 	.short	(.L_83 - .L_82)
.L_82:
        /*001c*/ 	.word	0x00000000
        /*0020*/ 	.short	0x0000
        /*0022*/ 	.short	0x0000
        /*0024*/ 	.byte	0x00, 0xf5, 0x21, 0x00


	//----- nvinfo : EIATTR_SPARSE_MMA_MASK
	.align		4
.L_83:
        /*0028*/ 	.byte	0x03, 0x50
        /*002a*/ 	.short	0x0000


	//----- nvinfo : EIATTR_MAXREG_COUNT
	.align		4
        /*002c*/ 	.byte	0x03, 0x1b
        /*002e*/ 	.short	0x00ff


	//----- nvinfo : EIATTR_EXTERNS
	.align		4
        /*0030*/ 	.byte	0x04, 0x0f
        /*0032*/ 	.short	(.L_85 - .L_84)


	//   ....[0]....
	.align		4
.L_84:
        /*0034*/ 	.word	index@(vprintf)


	//----- nvinfo : EIATTR_MERCURY_ISA_VERSION
	.align		4
.L_85:
        /*0038*/ 	.byte	0x03, 0x5f
        /*003a*/ 	.short	0x0101


	//----- nvinfo : EIATTR_VRC_CTA_INIT_COUNT
	.align		4
        /*003c*/ 	.byte	0x02, 0x4a
	.zero		1
	.zero		1


	//----- nvinfo : EIATTR_SYSCALL_OFFSETS
	.align		4
        /*0040*/ 	.byte	0x04, 0x46
        /*0042*/ 	.short	(.L_87 - .L_86)


	//   ....[0]....
.L_86:
        /*0044*/ 	.word	0x00000680


	//----- nvinfo : EIATTR_EXIT_INSTR_OFFSETS
	.align		4
.L_87:
        /*0048*/ 	.byte	0x04, 0x1c
        /*004a*/ 	.short	(.L_89 - .L_88)


	//   ....[0]....
.L_88:
        /*004c*/ 	.word	0x00000690


	//----- nvinfo : EIATTR_CRS_STACK_SIZE
	.align		4
.L_89:
        /*0050*/ 	.byte	0x04, 0x1e
        /*0052*/ 	.short	(.L_91 - .L_90)
.L_90:
        /*0054*/ 	.word	0x00000000


	//----- nvinfo : EIATTR_CBANK_PARAM_SIZE
	.align		4
.L_91:
        /*0058*/ 	.byte	0x03, 0x19
        /*005a*/ 	.short	0x000c


	//----- nvinfo : EIATTR_PARAM_CBANK
	.align		4
        /*005c*/ 	.byte	0x04, 0x0a
        /*005e*/ 	.short	(.L_93 - .L_92)
	.align		4
.L_92:
        /*0060*/ 	.word	index@(.nv.constant0._Z3sumPfi)
        /*0064*/ 	.short	0x0380
        /*0066*/ 	.short	0x000c


	//----- nvinfo : EIATTR_SW_WAR
	.align		4
.L_93:
        /*0068*/ 	.byte	0x04, 0x36
        /*006a*/ 	.short	(.L_95 - .L_94)
.L_94:
        /*006c*/ 	.word	0x00000008
.L_95:


//--------------------- .nv.callgraph             --------------------------
	.section	.nv.callgraph,"",@"SHT_CUDA_CALLGRAPH"
	.align	4
	.sectionentsize	8
	.align		4
        /*0000*/ 	.word	0x00000000
	.align		4
        /*0004*/ 	.word	0xffffffff
	.align		4
        /*0008*/ 	.word	index@(_Z3sumPfi)
	.align		4
        /*000c*/ 	.word	index@(vprintf)
	.align		4
        /*0010*/ 	.word	0x00000000
	.align		4
        /*0014*/ 	.word	0xfffffffe
	.align		4
        /*0018*/ 	.word	0x00000000
	.align		4
        /*001c*/ 	.word	0xfffffffd
	.align		4
        /*0020*/ 	.word	0x00000000
	.align		4
        /*0024*/ 	.word	0xfffffffc


//--------------------- .nv.constant4             --------------------------
	.section	.nv.constant4,"a",@progbits
	.align	8
	.align		8
.nv.constant4:
        /*0000*/ 	.dword	precalc_xorwow_matrix
	.align		8
        /*0008*/ 	.dword	precalc_xorwow_offset_matrix
	.align		8
        /*0010*/ 	.dword	mrg32k3aM1
	.align		8
        /*0018*/ 	.dword	mrg32k3aM2
	.align		8
        /*0020*/ 	.dword	mrg32k3aM1SubSeq
	.align		8
        /*0028*/ 	.dword	mrg32k3aM2SubSeq
	.align		8
        /*0030*/ 	.dword	mrg32k3aM1Seq
	.align		8
        /*0038*/ 	.dword	mrg32k3aM2Seq
	.align		8
        /*0040*/ 	.dword	$str
	.align		8
        /*0048*/ 	.dword	vprintf


//--------------------- .nv.constant3             --------------------------
	.section	.nv.constant3,"a",@progbits
	.align	8
.nv.constant3:
	.type		__cr_lgamma_table,@object
	.size		__cr_lgamma_table,(.L_8 - __cr_lgamma_table)
__cr_lgamma_table:
        /*0000*/ 	.byte	0x00, 0x00, 0x00, 0x00, 0x00, 0x00, 0x00, 0x00, 0x00, 0x00, 0x00, 0x00, 0x00, 0x00, 0x00, 0x00
        /*0010*/ 	.byte	0xef, 0x39, 0xfa, 0xfe, 0x42, 0x2e, 0xe6, 0x3f, 0x02, 0x20, 0x2a, 0xfa, 0x0b, 0xab, 0xfc, 0x3f
        /*0020*/ 	.byte	0xf9, 0x2c, 0x92, 0x7c, 0xa7, 0x6c, 0x09, 0x40, 0xc9, 0x79, 0x44, 0x3c, 0x64, 0x26, 0x13, 0x40
        /*0030*/ 	.byte	0xca, 0x01, 0xcf, 0x3a, 0x27, 0x51, 0x1a, 0x40, 0x30, 0xcc, 0x2d, 0xf3, 0xe1, 0x0c, 0x21, 0x40
        /*0040*/ 	.byte	0x0d, 0xb7, 0xfc, 0x82, 0x8e, 0x35, 0x25, 0x40
.L_8:


//--------------------- .nv.constant2._Z10initThreadPf --------------------------
	.section	.nv.constant2._Z10initThreadPf,"a",@progbits
	.sectionflags	@""
	.align	4
.nv.constant2._Z10initThreadPf:
        /*0000*/ 	.byte	0x01, 0x00, 0x00, 0x00, 0x00, 0x00, 0x00, 0x00, 0x20, 0x07, 0x00, 0x00, 0x00, 0x00, 0x00, 0x00
        /*0010*/ 	.byte	0x80, 0x06, 0x00, 0x00, 0x00, 0x00, 0x00, 0x00


//--------------------- .text._Z10initThreadPf    --------------------------
	.section	.text._Z10initThreadPf,"ax",@progbits
	.align	128
        .global         _Z10initThreadPf
        .type           _Z10initThreadPf,@function
        .size           _Z10initThreadPf,(.L_x_45 - _Z10initThreadPf)
        .other          _Z10initThreadPf,@"STO_CUDA_ENTRY STV_DEFAULT"
_Z10initThreadPf:
.text._Z10initThreadPf:
[----:B------:R-:W0:Y:S02]  /*0000*/  LDC R1, c[0x0][0x37c] ;  /* 0x0000df00ff017b82 */ /* 0x000e240000000800 */
[----:B0-----:R-:W-:Y:S01]  /*0010*/  VIADD R1, R1, 0xffffffa8 ;  /* 0xffffffa801017836 */ /* 0x001fe20000000000 */
[----:B------:R-:W0:Y:S01]  /*0020*/  LDCU UR4, c[0x0][0x2f8] ;  /* 0x00005f00ff0477ac */ /* 0x000e220008000800 */
[----:B------:R-:W-:Y:S01]  /*0030*/  IMAD.MOV.U32 R13, RZ, RZ, 0x1 ;  /* 0x00000001ff0d7424 */ /* 0x000fe200078e00ff */
[----:B------:R-:W-:Y:S01]  /*0040*/  BSSY.RECONVERGENT B7, `(.L_x_0) ;  /* 0x0000040000077945 */ /* 0x000fe20003800200 */
[----:B------:R-:W-:Y:S01]  /*0050*/  IMAD.MOV.U32 R12, RZ, RZ, RZ ;  /* 0x000000ffff0c7224 */ /* 0x000fe200078e00ff */
[----:B------:R-:W-:Y:S01]  /*0060*/  STL.64 [R1+0x8], RZ ;  /* 0x000008ff01007387 */ /* 0x000fe20000100a00 */
[----:B------:R-:W-:Y:S01]  /*0070*/  IMAD.MOV.U32 R10, RZ, RZ, 0x10 ;  /* 0x00000010ff0a7424 */ /* 0x000fe200078e00ff */
[----:B------:R-:W1:Y:S01]  /*0080*/  LDCU UR5, c[0x0][0x2fc] ;  /* 0x00005f80ff0577ac */ /* 0x000e620008000800 */
[----:B------:R-:W-:Y:S01]  /*0090*/  IMAD.MOV.U32 R11, RZ, RZ, 0x0 ;  /* 0x00000000ff0b7424 */ /* 0x000fe200078e00ff */
[----:B------:R-:W-:Y:S01]  /*00a0*/  STL.64 [R1], R12 ;  /* 0x0000000c01007387 */ /* 0x000fe20000100a00 */
[----:B------:R-:W-:-:S02]  /*00b0*/  IMAD.MOV.U32 R6, RZ, RZ, 0x1 ;  /* 0x00000001ff067424 */ /* 0x000fc400078e00ff */
[----:B------:R-:W-:Y:S01]  /*00c0*/  IMAD.MOV.U32 R7, RZ, RZ, 0x3f800000 ;  /* 0x3f800000ff077424 */ /* 0x000fe200078e00ff */
[----:B------:R-:W-:Y:S01]  /*00d0*/  STL.64 [R1+0x50], R10 ;  /* 0x0000500a01007387 */ /* 0x000fe20000100a00 */
[----:B------:R-:W-:Y:S02]  /*00e0*/  IMAD.MOV.U32 R2, RZ, RZ, 0x8 ;  /* 0x00000008ff027424 */ /* 0x000fe400078e00ff */
[----:B------:R-:W-:Y:S01]  /*00f0*/  IMAD.MOV.U32 R3, RZ, RZ, 0x0 ;  /* 0x00000000ff037424 */ /* 0x000fe200078e00ff */
[----:B------:R-:W-:Y:S01]  /*0100*/  STL.U8 [R1+0x10], RZ ;  /* 0x000010ff01007387 */ /* 0x000fe20000100000 */
[----:B------:R-:W-:Y:S01]  /*0110*/  IMAD.MOV.U32 R4, RZ, RZ, 0x3f800000 ;  /* 0x3f800000ff047424 */ /* 0x000fe200078e00ff */
[----:B0-----:R-:W-:Y:S01]  /*0120*/  IADD3 R16, P0, PT, R1, UR4, RZ ;  /* 0x0000000401107c10 */ /* 0x001fe2000ff1e0ff */
[----:B------:R-:W-:Y:S01]  /*0130*/  IMAD.MOV.U32 R8, RZ, RZ, 0x47c35000 ;  /* 0x47c35000ff087424 */ /* 0x000fe200078e00ff */
[----:B------:R-:W-:Y:S01]  /*0140*/  STL [R1+0x1c], RZ ;  /* 0x00001cff01007387 */ /* 0x000fe20000100800 */
[----:B------:R-:W-:-:S02]  /*0150*/  IMAD.MOV.U32 R19, RZ, RZ, R1 ;  /* 0x000000ffff137224 */ /* 0x000fc400078e0001 */
[----:B------:R-:W-:Y:S01]  /*0160*/  IMAD.MOV.U32 R0, RZ, RZ, 0x8 ;  /* 0x00000008ff007424 */ /* 0x000fe200078e00ff */
[----:B------:R-:W-:Y:S01]  /*0170*/  STL.64 [R1+0x20], RZ ;  /* 0x000020ff01007387 */ /* 0x000fe20000100a00 */
[----:B------:R-:W-:Y:S02]  /*0180*/  IMAD.MOV.U32 R5, RZ, RZ, 0x3f800000 ;  /* 0x3f800000ff057424 */ /* 0x000fe400078e00ff */
[----:B-1----:R-:W-:Y:S01]  /*0190*/  IMAD.X R17, RZ, RZ, UR5, P0 ;  /* 0x00000005ff117e24 */ /* 0x002fe200080e06ff */
[----:B------:R-:W-:Y:S04]  /*01a0*/  STL [R1+0x3c], RZ ;  /* 0x00003cff01007387 */ /* 0x000fe80000100800 */
[----:B------:R0:W-:Y:S04]  /*01b0*/  STL.64 [R1+0x40], R6 ;  /* 0x0000400601007387 */ /* 0x0001e80000100a00 */
[----:B------:R1:W-:Y:S04]  /*01c0*/  STL.64 [R1+0x30], R2 ;  /* 0x0000300201007387 */ /* 0x0003e80000100a00 */
[----:B------:R2:W-:Y:S04]  /*01d0*/  STL [R1+0x28], R4 ;  /* 0x0000280401007387 */ /* 0x0005e80000100800 */
[----:B------:R3:W-:Y:S01]  /*01e0*/  STL [R1+0x48], R8 ;  /* 0x0000480801007387 */ /* 0x0007e20000100800 */
[----:B0-----:R-:W-:Y:S01]  /*01f0*/  CS2R R6, SRZ ;  /* 0x0000000000067805 */ /* 0x001fe2000001ff00 */
[----:B-1----:R-:W-:-:S02]  /*0200*/  IMAD.MOV.U32 R2, RZ, RZ, RZ ;  /* 0x000000ffff027224 */ /* 0x002fc400078e00ff */
[----:B------:R-:W-:Y:S02]  /*0210*/  IMAD.MOV.U32 R3, RZ, RZ, 0x10 ;  /* 0x00000010ff037424 */ /* 0x000fe400078e00ff */
[----:B--2---:R-:W-:Y:S01]  /*0220*/  IMAD.MOV.U32 R4, RZ, RZ, 0x1 ;  /* 0x00000001ff047424 */ /* 0x004fe200078e00ff */
[----:B---3--:R-:W-:-:S07]  /*0230*/  CS2R R8, SRZ ;  /* 0x0000000000087805 */ /* 0x008fce000001ff00 */
.L_x_3:
[-C--:B-----5:R-:W-:Y:S01]  /*0240*/  FSETP.GEU.AND P0, PT, R9, R5.reuse, PT ;  /* 0x000000050900720b */ /* 0x0a0fe20003f0e000 */
[----:B------:R-:W-:Y:S01]  /*0250*/  BSSY.RECONVERGENT B6, `(.L_x_1) ;  /* 0x000000f000067945 */ /* 0x000fe20003800200 */
[----:B------:R-:W-:Y:S01]  /*0260*/  MOV R20, 0x340 ;  /* 0x0000034000147802 */ /* 0x000fe20000000f00 */
[----:B------:R-:W-:Y:S01]  /*0270*/  IMAD.MOV.U32 R21, RZ, RZ, 0x0 ;  /* 0x00000000ff157424 */ /* 0x000fe200078e00ff */
[----:B------:R-:W-:-:S04]  /*0280*/  FSETP.GE.AND P0, PT, R6, R5, !P0 ;  /* 0x000000050600720b */ /* 0x000fc80004706000 */
[----:B------:R-:W-:Y:S02]  /*0290*/  SEL R0, R3, R0, P0 ;  /* 0x0000000003007207 */ /* 0x000fe40000000000 */
[----:B------:R-:W-:Y:S02]  /*02a0*/  SEL R2, R2, R7, P0 ;  /* 0x0000000702027207 */ /* 0x000fe40000000000 */
[----:B0-----:R0:W1:Y:S01]  /*02b0*/  LDC.64 R10, c[0x2][R0] ;  /* 0x00800000000a7b82 */ /* 0x0010620000000a00 */
[----:B------:R-:W-:Y:S02]  /*02c0*/  SEL R7, R4, R8, P0 ;  /* 0x0000000804077207 */ /* 0x000fe40000000000 */
[----:B------:R-:W-:-:S04]  /*02d0*/  IMAD.WIDE R4, R2, 0x4, R16 ;  /* 0x0000000402047825 */ /* 0x000fc800078e0210 */
[----:B------:R-:W-:Y:S01]  /*02e0*/  IMAD.WIDE R6, R7, 0x4, R16 ;  /* 0x0000000407067825 */ /* 0x000fe200078e0210 */
[----:B------:R-:W-:Y:S02]  /*02f0*/  IADD3 R4, P0, PT, R4, 0x8, RZ ;  /* 0x0000000804047810 */ /* 0x000fe40007f1e0ff */
[----:B------:R-:W-:-:S03]  /*0300*/  IADD3 R6, P1, PT, R6, 0x8, RZ ;  /* 0x0000000806067810 */ /* 0x000fc60007f3e0ff */
[----:B------:R-:W-:Y:S02]  /*0310*/  IMAD.X R5, RZ, RZ, R5, P0 ;  /* 0x000000ffff057224 */ /* 0x000fe400000e0605 */
[----:B0-----:R-:W-:-:S08]  /*0320*/  IMAD.X R7, RZ, RZ, R7, P1 ;  /* 0x000000ffff077224 */ /* 0x001fd000008e0607 */
[----:B-1----:R-:W-:Y:S05]  /*0330*/  CALL.REL.NOINC R10 `(_Z10initThreadPf) ;  /* 0xfffffffc0a307344 */ /* 0x002fea0003c3ffff */
[----:B------:R-:W-:Y:S05]  /*0340*/  BSYNC.RECONVERGENT B6 ;  /* 0x0000000000067941 */ /* 0x000fea0003800200 */
.L_x_1:
[----:B------:R-:W-:-:S06]  /*0350*/  IMAD R2, R2, 0x4, R19 ;  /* 0x0000000402027824 */ /* 0x000fcc00078e0213 */
[----:B------:R-:W2:Y:S02]  /*0360*/  LDL R2, [R2+0x8] ;  /* 0x0000080002027983 */ /* 0x000ea40000100800 */
[----:B--2---:R-:W-:-:S13]  /*0370*/  FSETP.NEU.AND P0, PT, R2, RZ, PT ;  /* 0x000000ff0200720b */ /* 0x004fda0003f0d000 */
[----:B------:R-:W-:Y:S05]  /*0380*/  @!P0 BRA `(.L_x_2) ;  /* 0x00000000002c8947 */ /* 0x000fea0003800000 */
[----:B------:R-:W2:Y:S04]  /*0390*/  LDL R10, [R1] ;  /* 0x00000000010a7983 */ /* 0x000ea80000100800 */
[----:B------:R0:W5:Y:S04]  /*03a0*/  LDL R7, [R1+0x1c] ;  /* 0x00001c0001077983 */ /* 0x0001680000100800 */
[----:B------:R0:W5:Y:S04]  /*03b0*/  LDL R0, [R1+0x30] ;  /* 0x0000300001007983 */ /* 0x0001680000100800 */
[----:B------:R0:W5:Y:S04]  /*03c0*/  LDL R6, [R1+0x8] ;  /* 0x0000080001067983 */ /* 0x0001680000100800 */
[----:B------:R0:W5:Y:S04]  /*03d0*/  LDL R2, [R1+0x3c] ;  /* 0x00003c0001027983 */ /* 0x0001680000100800 */
[----:B------:R0:W5:Y:S04]  /*03e0*/  LDL R3, [R1+0x50] ;  /* 0x0000500001037983 */ /* 0x0001680000100800 */
[----:B------:R0:W5:Y:S04]  /*03f0*/  LDL.64 R8, [R1+0x20] ;  /* 0x0000200001087983 */ /* 0x0001680000100a00 */
[----:B------:R0:W5:Y:S01]  /*0400*/  LDL.64 R4, [R1+0x40] ;  /* 0x0000400001047983 */ /* 0x0001620000100a00 */
[----:B--2---:R-:W-:-:S05]  /*0410*/  VIADD R10, R10, 0x1 ;  /* 0x000000010a0a7836 */ /* 0x004fca0000000000 */
[----:B------:R0:W-:Y:S01]  /*0420*/  STL [R1], R10 ;  /* 0x0000000a01007387 */ /* 0x0001e20000100800 */
[----:B------:R-:W-:Y:S05]  /*0430*/  BRA `(.L_x_3) ;  /* 0xfffffffc00807947 */ /* 0x000fea000383ffff */
.L_x_2:
[----:B------:R-:W-:Y:S05]  /*0440*/  BSYNC.RECONVERGENT B7 ;  /* 0x0000000000077941 */ /* 0x000fea0003800200 */
.L_x_0:
[----:B------:R-:W2:Y:S01]  /*0450*/  LDL.64 R8, [R1] ;  /* 0x0000000001087983 */ /* 0x000ea20000100a00 */
[----:B------:R-:W-:Y:S01]  /*0460*/  IMAD.MOV.U32 R6, RZ, RZ, RZ ;  /* 0x000000ffff067224 */ /* 0x000fe200078e00ff */
[----:B------:R-:W0:Y:S01]  /*0470*/  LDCU UR4, c[0x0][0x360] ;  /* 0x00006c00ff0477ac */ /* 0x000e220008000800 */
[----:B------:R-:W1:Y:S01]  /*0480*/  LDCU.64 UR6, c[0x0][0x358] ;  /* 0x00006b00ff0677ac */ /* 0x000e620008000a00 */
[-C--:B--2---:R-:W-:Y:S02]  /*0490*/  IABS R3, R9.reuse ;  /* 0x0000000900037213 */ /* 0x084fe40000000000 */
[----:B------:R-:W-:Y:S02]  /*04a0*/  IABS R5, R8 ;  /* 0x0000000800057213 */ /* 0x000fe40000000000 */
[----:B------:R-:W2:Y:S01]  /*04b0*/  I2F.RP R0, R3 ;  /* 0x0000000300007306 */ /* 0x000ea20000209400 */
[-C--:B------:R-:W-:Y:S02]  /*04c0*/  IABS R10, R9.reuse ;  /* 0x00000009000a7213 */ /* 0x080fe40000000000 */
[----:B------:R-:W-:-:S04]  /*04d0*/  LOP3.LUT R8, R8, R9, RZ, 0x3c, !PT ;  /* 0x0000000908087212 */ /* 0x000fc800078e3cff */
[----:B------:R-:W-:Y:S01]  /*04e0*/  ISETP.GE.AND P2, PT, R8, RZ, PT ;  /* 0x000000ff0800720c */ /* 0x000fe20003f46270 */
[----:B--2---:R-:W2:Y:S02]  /*04f0*/  MUFU.RCP R0, R0 ;  /* 0x0000000000007308 */ /* 0x004ea40000001000 */
[----:B--2---:R-:W-:Y:S02]  /*0500*/  VIADD R2, R0, 0xffffffe ;  /* 0x0ffffffe00027836 */ /* 0x004fe40000000000 */
[----:B------:R-:W-:-:S04]  /*0510*/  IMAD.MOV R0, RZ, RZ, -R10 ;  /* 0x000000ffff007224 */ /* 0x000fc800078e0a0a */
[----:B------:R-:W2:Y:S02]  /*0520*/  F2I.FTZ.U32.TRUNC.NTZ R7, R2 ;  /* 0x0000000200077305 */ /* 0x000ea4000021f000 */
[----:B--2---:R-:W-:-:S04]  /*0530*/  IMAD.MOV R4, RZ, RZ, -R7 ;  /* 0x000000ffff047224 */ /* 0x004fc800078e0a07 */
[----:B------:R-:W-:-:S04]  /*0540*/  IMAD R4, R4, R3, RZ ;  /* 0x0000000304047224 */ /* 0x000fc800078e02ff */
[----:B------:R-:W-:Y:S02]  /*0550*/  IMAD.HI.U32 R4, R7, R4, R6 ;  /* 0x0000000407047227 */ /* 0x000fe400078e0006 */
[----:B------:R-:W0:Y:S04]  /*0560*/  S2R R6, SR_CTAID.X ;  /* 0x0000000000067919 */ /* 0x000e280000002500 */
[----:B------:R-:W-:-:S04]  /*0570*/  IMAD.HI.U32 R4, R4, R5, RZ ;  /* 0x0000000504047227 */ /* 0x000fc800078e00ff */
[----:B------:R-:W-:Y:S02]  /*0580*/  IMAD R0, R4, R0, R5 ;  /* 0x0000000004007224 */ /* 0x000fe400078e0205 */
[----:B------:R-:W0:Y:S03]  /*0590*/  S2R R5, SR_TID.X ;  /* 0x0000000000057919 */ /* 0x000e260000002100 */
[----:B------:R-:W-:-:S13]  /*05a0*/  ISETP.GT.U32.AND P1, PT, R3, R0, PT ;  /* 0x000000000300720c */ /* 0x000fda0003f24070 */
[----:B------:R-:W-:Y:S02]  /*05b0*/  @!P1 IMAD.IADD R0, R0, 0x1, -R3 ;  /* 0x0000000100009824 */ /* 0x000fe400078e0a03 */
[----:B------:R-:W-:Y:S01]  /*05c0*/  @!P1 VIADD R4, R4, 0x1 ;  /* 0x0000000104049836 */ /* 0x000fe20000000000 */
[----:B------:R-:W-:Y:S02]  /*05d0*/  ISETP.NE.AND P1, PT, R9, RZ, PT ;  /* 0x000000ff0900720c */ /* 0x000fe40003f25270 */
[----:B------:R-:W-:Y:S02]  /*05e0*/  ISETP.GE.U32.AND P0, PT, R0, R3, PT ;  /* 0x000000030000720c */ /* 0x000fe40003f06070 */
[----:B------:R-:W2:Y:S01]  /*05f0*/  LDC.64 R2, c[0x0][0x380] ;  /* 0x0000e000ff027b82 */ /* 0x000ea20000000a00 */
[----:B0-----:R-:W-:-:S10]  /*0600*/  IMAD R5, R6, UR4, R5 ;  /* 0x0000000406057c24 */ /* 0x001fd4000f8e0205 */
[----:B------:R-:W-:-:S04]  /*0610*/  @P0 VIADD R4, R4, 0x1 ;  /* 0x0000000104040836 */ /* 0x000fc80000000000 */
[----:B------:R-:W-:Y:S01]  /*0620*/  @!P2 IMAD.MOV R4, RZ, RZ, -R4 ;  /* 0x000000ffff04a224 */ /* 0x000fe200078e0a04 */
[----:B------:R-:W-:Y:S01]  /*0630*/  @!P1 LOP3.LUT R4, RZ, R9, RZ, 0x33, !PT ;  /* 0x00000009ff049212 */ /* 0x000fe200078e33ff */
[----:B--2---:R-:W-:-:S03]  /*0640*/  IMAD.WIDE R2, R5, 0x4, R2 ;  /* 0x0000000405027825 */ /* 0x004fc600078e0202 */
[----:B------:R-:W-:-:S05]  /*0650*/  I2FP.F32.S32 R5, R4 ;  /* 0x0000000400057245 */ /* 0x000fca0000201400 */
[----:B-1----:R-:W-:Y:S01]  /*0660*/  STG.E desc[UR6][R2.64], R5 ;  /* 0x0000000502007986 */ /* 0x002fe2000c101906 */
[----:B------:R-:W-:Y:S05]  /*0670*/  EXIT ;  /* 0x000000000000794d */ /* 0x000fea0003800000 */
        .type           $_Z10initThreadPf$_Z5resetPfS_,@function
        .size           $_Z10initThreadPf$_Z5resetPfS_,($_Z10initThreadPf$_Z9incrementPfS_ - $_Z10initThreadPf$_Z5resetPfS_)
$_Z10initThreadPf$_Z5resetPfS_:
[----:B------:R-:W-:Y:S02]  /*0680*/  VIADD R1, R1, 0xfffffff8 ;  /* 0xfffffff801017836 */ /* 0x000fe40000000000 */
[----:B------:R-:W-:-:S03]  /*0690*/  IMAD.MOV.U32 R3, RZ, RZ, R5 ;  /* 0x000000ffff037224 */ /* 0x000fc600078e0005 */
[----:B------:R0:W-:Y:S02]  /*06a0*/  STL [R1], R2 ;  /* 0x0000000201007387 */ /* 0x0001e40000100800 */
[----:B0-----:R-:W-:Y:S01]  /*06b0*/  IMAD.MOV.U32 R2, RZ, RZ, R4 ;  /* 0x000000ffff027224 */ /* 0x001fe200078e0004 */
[----:B------:R-:W0:Y:S04]  /*06c0*/  LDCU.64 UR4, c[0x0][0x358] ;  /* 0x00006b00ff0477ac */ /* 0x000e280008000a00 */
[----:B0-----:R0:W-:Y:S04]  /*06d0*/  ST.E desc[UR4][R2.64], RZ ;  /* 0x000000ff02007985 */ /* 0x0011e8000c101904 */
[----:B------:R1:W-:Y:S04]  /*06e0*/  ST.E desc[UR4][R6.64], RZ ;  /* 0x000000ff06007985 */ /* 0x0003e8000c101904 */
[----:B0-----:R0:W1:Y:S02]  /*06f0*/  LDL R2, [R1] ;  /* 0x0000000001027983 */ /* 0x0010640000100800 */
[----:B0-----:R-:W-:Y:S01]  /*0700*/  VIADD R1, R1, 0x8 ;  /* 0x0000000801017836 */ /* 0x001fe20000000000 */
[----:B-1----:R-:W-:Y:S06]  /*0710*/  RET.REL.NODEC R20 `(_Z10initThreadPf) ;  /* 0xfffffff814387950 */ /* 0x002fec0003c3ffff */
        .type           $_Z10initThreadPf$_Z9incrementPfS_,@function
        .size           $_Z10initThreadPf$_Z9incrementPfS_,(.L_x_45 - $_Z10initThreadPf$_Z9incrementPfS_)
$_Z10initThreadPf$_Z9incrementPfS_:
[----:B------:R-:W-:Y:S02]  /*0720*/  VIADD R1, R1, 0xffffff90 ;  /* 0xffffff9001017836 */ /* 0x000fe40000000000 */
[----:B------:R-:W-:-:S03]  /*0730*/  IMAD.MOV.U32 R3, RZ, RZ, R7 ;  /* 0x000000ffff037224 */ /* 0x000fc600078e0007 */
[----:B------:R-:W-:Y:S04]  /*0740*/  STL [R1+0x68], R31 ;  /* 0x0000681f01007387 */ /* 0x000fe80000100800 */
        /* <DEDUP_REMOVED lines=13> */
[----:B------:R0:W-:Y:S02]  /*0820*/  STL [R1+0x30], R2 ;  /* 0x0000300201007387 */ /* 0x0001e40000100800 */
[----:B0-----:R-:W-:Y:S01]  /*0830*/  IMAD.MOV.U32 R2, RZ, RZ, R6 ;  /* 0x000000ffff027224 */ /* 0x001fe200078e0006 */
[----:B------:R-:W0:Y:S01]  /*0840*/  S2R R0, SR_TID.X ;  /* 0x0000000000007919 */ /* 0x000e220000002100 */
[----:B------:R-:W0:Y:S08]  /*0850*/  S2UR UR4, SR_CTAID.X ;  /* 0x00000000000479c3 */ /* 0x000e300000002500 */
[----:B------:R-:W0:Y:S08]  /*0860*/  LDC R15, c[0x0][0x360] ;  /* 0x0000d800ff0f7b82 */ /* 0x000e300000000800 */
[----:B------:R-:W1:Y:S01]  /*0870*/  LDC.64 R16, c[0x0][0x358] ;  /* 0x0000d600ff107b82 */ /* 0x000e620000000a00 */
[----:B0-----:R-:W-:Y:S01]  /*0880*/  IMAD R15, R15, UR4, R0 ;  /* 0x000000040f0f7c24 */ /* 0x001fe2000f8e0200 */
[----:B------:R-:W-:-:S04]  /*0890*/  CS2R R6, SR_CLOCKLO ;  /* 0x0000000000067805 */ /* 0x000fc80000015000 */
[----:B------:R-:W-:Y:S01]  /*08a0*/  SHF.R.S32.HI R14, RZ, 0x1f, R15 ;  /* 0x0000001fff0e7819 */ /* 0x000fe2000001140f */
[----:B------:R-:W-:Y:S01]  /*08b0*/  BSSY.RECONVERGENT B0, `(.L_x_4) ;  /* 0x00003d6000007945 */ /* 0x000fe20003800200 */
[----:B------:R-:W-:-:S04]  /*08c0*/  IADD3 R0, P0, PT, R15, R6, RZ ;  /* 0x000000060f007210 */ /* 0x000fc80007f1e0ff */
[----:B------:R-:W-:Y:S01]  /*08d0*/  LOP3.LUT R0, R0, 0xaad26b49, RZ, 0x3c, !PT ;  /* 0xaad26b4900007812 */ /* 0x000fe200078e3cff */
[----:B------:R-:W-:Y:S01]  /*08e0*/  IMAD.X R6, R7, 0x1, R14, P0 ;  /* 0x0000000107067824 */ /* 0x000fe200000e060e */
[----:B------:R-:W-:-:S03]  /*08f0*/  ISETP.NE.AND P0, PT, R15, RZ, PT ;  /* 0x000000ff0f00720c */ /* 0x000fc60003f05270 */
[----:B------:R-:W-:Y:S01]  /*0900*/  IMAD R0, R0, 0x4182bed5, RZ ;  /* 0x4182bed500007824 */ /* 0x000fe200078e02ff */
[----:B------:R-:W-:-:S03]  /*0910*/  LOP3.LUT R6, R6, 0xf7dcefdd, RZ, 0x3c, !PT ;  /* 0xf7dcefdd06067812 */ /* 0x000fc600078e3cff */
[C---:B------:R-:W-:Y:S01]  /*0920*/  VIADD R9, R0.reuse, 0x583f19 ;  /* 0x00583f1900097836 */ /* 0x040fe20000000000 */
[----:B------:R-:W-:Y:S01]  /*0930*/  LOP3.LUT R10, R0, 0x159a55e5, RZ, 0x3c, !PT ;  /* 0x159a55e5000a7812 */ /* 0x000fe200078e3cff */
[----:B------:R-:W-:-:S04]  /*0940*/  IMAD R7, R6, -0x658354e5, RZ ;  /* 0x9a7cab1b06077824 */ /* 0x000fc800078e02ff */
[C---:B------:R-:W-:Y:S01]  /*0950*/  VIADD R11, R7.reuse, 0x1f123bb5 ;  /* 0x1f123bb5070b7836 */ /* 0x040fe20000000000 */
[C---:B------:R-:W-:Y:S02]  /*0960*/  IADD3 R6, PT, PT, R0.reuse, 0x64f0c9, R7 ;  /* 0x0064f0c900067810 */ /* 0x040fe40007ffe007 */
[----:B------:R-:W-:Y:S01]  /*0970*/  LOP3.LUT R8, R7, 0x5491333, RZ, 0x3c, !PT ;  /* 0x0549133307087812 */ /* 0x000fe200078e3cff */
[----:B------:R-:W-:Y:S01]  /*0980*/  VIADD R7, R0, 0x75bcd15 ;  /* 0x075bcd1500077836 */ /* 0x000fe20000000000 */
[----:B------:R0:W-:Y:S04]  /*0990*/  STL.64 [R1+0x8], R10 ;  /* 0x0000080a01007387 */ /* 0x0001e80000100a00 */
[----:B------:R0:W-:Y:S04]  /*09a0*/  STL.64 [R1+0x10], R8 ;  /* 0x0000100801007387 */ /* 0x0001e80000100a00 */
[----:B------:R0:W-:Y:S01]  /*09b0*/  STL.64 [R1], R6 ;  /* 0x0000000601007387 */ /* 0x0001e20000100a00 */
[----:B-1----:R-:W-:Y:S05]  /*09c0*/  @!P0 BRA `(.L_x_5) ;  /* 0x0000003c00108947 */ /* 0x002fea0003800000 */
[----:B------:R-:W-:-:S07]  /*09d0*/  IMAD.MOV.U32 R0, RZ, RZ, RZ ;  /* 0x000000ffff007224 */ /* 0x000fce00078e00ff */
.L_x_14:
[----:B------:R-:W-:Y:S01]  /*09e0*/  LOP3.LUT R25, R15, 0x3, RZ, 0xc0, !PT ;  /* 0x000000030f197812 */ /* 0x000fe200078ec0ff */
[----:B------:R-:W-:Y:S03]  /*09f0*/  BSSY.RECONVERGENT B1, `(.L_x_6) ;  /* 0x00003bb000017945 */ /* 0x000fe60003800200 */
[----:B------:R-:W-:-:S04]  /*0a00*/  ISETP.NE.U32.AND P0, PT, R25, RZ, PT ;  /* 0x000000ff1900720c */ /* 0x000fc80003f05070 */
[----:B------:R-:W-:-:S13]  /*0a10*/  ISETP.NE.AND.EX P0, PT, RZ, RZ, PT, P0 ;  /* 0x000000ffff00720c */ /* 0x000fda0003f05300 */
[----:B-12---:R-:W-:Y:S05]  /*0a20*/  @!P0 BRA `(.L_x_7) ;  /* 0x0000003800dc8947 */ /* 0x006fea0003800000 */
[----:B------:R-:W1:Y:S01]  /*0a30*/  LDC.64 R12, c[0x4][RZ] ;  /* 0x01000000ff0c7b82 */ /* 0x000e620000000a00 */
[----:B------:R-:W-:Y:S01]  /*0a40*/  IMAD.MOV.U32 R22, RZ, RZ, RZ ;  /* 0x000000ffff167224 */ /* 0x000fe200078e00ff */
[----:B0-----:R-:W-:Y:S02]  /*0a50*/  CS2R R8, SRZ ;  /* 0x0000000000087805 */ /* 0x001fe4000001ff00 */
[----:B------:R-:W-:Y:S01]  /*0a60*/  CS2R R10, SRZ ;  /* 0x00000000000a7805 */ /* 0x000fe2000001ff00 */
[----:B------:R-:W-:Y:S02]  /*0a70*/  IMAD.MOV.U32 R7, RZ, RZ, RZ ;  /* 0x000000ffff077224 */ /* 0x000fe400078e00ff */
[----:B-1----:R-:W-:-:S07]  /*0a80*/  IMAD.WIDE.U32 R12, R0, 0xc80, R12 ;  /* 0x00000c80000c7825 */ /* 0x002fce00078e000c */
.L_x_9:
[----:B------:R-:W-:-:S06]  /*0a90*/  IMAD R23, R22, 0x4, R1 ;  /* 0x0000000416177824 */ /* 0x000fcc00078e0201 */
[----:B------:R-:W5:Y:S01]  /*0aa0*/  LDL R23, [R23+0x4] ;  /* 0x0000040017177983 */ /* 0x000f620000100800 */
[----:B------:R-:W-:Y:S01]  /*0ab0*/  IMAD.SHL.U32 R24, R22, 0x20, RZ ;  /* 0x0000002016187824 */ /* 0x000fe200078e00ff */
[----:B------:R-:W-:-:S06]  /*0ac0*/  UMOV UR4, URZ ;  /* 0x000000ff00047c82 */ /* 0x000fcc0008000000 */
.L_x_8:
[----:B-----5:R-:W-:-:S04]  /*0ad0*/  SHF.R.U32.HI R31, RZ, UR4, R23 ;  /* 0x00000004ff1f7c19 */ /* 0x020fc80008011617 */
[----:B------:R-:W-:-:S04]  /*0ae0*/  LOP3.LUT R18, R31, 0x1, RZ, 0xc0, !PT ;  /* 0x000000011f127812 */ /* 0x000fc800078ec0ff */
[----:B------:R-:W-:Y:S01]  /*0af0*/  ISETP.NE.U32.AND P0, PT, R18, 0x1, PT ;  /* 0x000000011200780c */ /* 0x000fe20003f05070 */
[----:B------:R-:W-:-:S04]  /*0b00*/  VIADD R18, R24, UR4 ;  /* 0x0000000418127c36 */ /* 0x000fc80008000000 */
[----:B------:R-:W-:-:S04]  /*0b10*/  IMAD R19, R18, 0x5, RZ ;  /* 0x0000000512137824 */ /* 0x000fc800078e02ff */
[----:B------:R-:W-:-:S04]  /*0b20*/  IMAD.WIDE.U32 R18, R19, 0x4, R12 ;  /* 0x0000000413127825 */ /* 0x000fc800078e000c */
[C---:B------:R-:W-:Y:S02]  /*0b30*/  @!P0 R2UR UR6, R16.reuse ;  /* 0x00000000100682ca */ /* 0x040fe400000e0000 */
[C---:B------:R-:W-:Y:S02]  /*0b40*/  @!P0 R2UR UR7, R17.reuse ;  /* 0x00000000110782ca */ /* 0x040fe400000e0000 */
[C---:B------:R-:W-:Y:S02]  /*0b50*/  @!P0 R2UR UR8, R16.reuse ;  /* 0x00000000100882ca */ /* 0x040fe400000e0000 */
[C---:B------:R-:W-:Y:S02]  /*0b60*/  @!P0 R2UR UR9, R17.reuse ;  /* 0x00000000110982ca */ /* 0x040fe400000e0000 */
[----:B------:R-:W-:Y:S02]  /*0b70*/  @!P0 R2UR UR10, R16 ;  /* 0x00000000100a82ca */ /* 0x000fe400000e0000 */
[----:B------:R-:W-:-:S05]  /*0b80*/  @!P0 R2UR UR11, R17 ;  /* 0x00000000110b82ca */ /* 0x000fca00000e0000 */
[----:B------:R-:W2:Y:S04]  /*0b90*/  @!P0 LDG.E R26, desc[UR6][R18.64] ;  /* 0x00000006121a8981 */ /* 0x000ea8000c1e1900 */
[----:B------:R-:W3:Y:S04]  /*0ba0*/  @!P0 LDG.E R27, desc[UR8][R18.64+0x4] ;  /* 0x00000408121b8981 */ /* 0x000ee8000c1e1900 */
[----:B------:R-:W4:Y:S01]  /*0bb0*/  @!P0 LDG.E R28, desc[UR10][R18.64+0x8] ;  /* 0x0000080a121c8981 */ /* 0x000f22000c1e1900 */
[----:B------:R-:W-:-:S03]  /*0bc0*/  R2P PR, R31, 0x7e ;  /* 0x0000007e1f007804 */ /* 0x000fc60000000000 */
[----:B------:R-:W4:Y:S10]  /*0bd0*/  @!P0 LDG.E R29, desc[UR6][R18.64+0xc] ;  /* 0x00000c06121d8981 */ /* 0x000f34000c1e1900 */
[----:B------:R-:W-:-:S02]  /*0be0*/  @P1 R2UR UR8, R16 ;  /* 0x00000000100812ca */ /* 0x000fc400000e0000 */
[C---:B------:R-:W-:Y:S02]  /*0bf0*/  @P1 R2UR UR9, R17.reuse ;  /* 0x00000000110912ca */ /* 0x040fe400000e0000 */
[C---:B------:R-:W-:Y:S02]  /*0c00*/  @P1 R2UR UR10, R16.reuse ;  /* 0x00000000100a12ca */ /* 0x040fe400000e0000 */
[C---:B------:R-:W-:Y:S02]  /*0c10*/  @P1 R2UR UR11, R17.reuse ;  /* 0x00000000110b12ca */ /* 0x040fe400000e0000 */
[----:B------:R-:W-:Y:S02]  /*0c20*/  @P1 R2UR UR12, R16 ;  /* 0x00000000100c12ca */ /* 0x000fe400000e0000 */
[----:B------:R-:W-:-:S13]  /*0c30*/  @P1 R2UR UR13, R17 ;  /* 0x00000000110d12ca */ /* 0x000fda00000e0000 */
[----:B------:R-:W4:Y:S01]  /*0c40*/  @P1 LDG.E R30, desc[UR12][R18.64+0x1c] ;  /* 0x00001c0c121e1981 */ /* 0x000f22000c1e1900 */
[----:B--2---:R-:W-:-:S03]  /*0c50*/  @!P0 LOP3.LUT R7, R7, R26, RZ, 0x3c, !PT ;  /* 0x0000001a07078212 */ /* 0x004fc600078e3cff */
[----:B------:R-:W2:Y:S01]  /*0c60*/  @!P0 LDG.E R26, desc[UR6][R18.64+0x10] ;  /* 0x00001006121a8981 */ /* 0x000ea2000c1e1900 */
[----:B---3--:R-:W-:-:S03]  /*0c70*/  @!P0 LOP3.LUT R10, R10, R27, RZ, 0x3c, !PT ;  /* 0x0000001b0a0a8212 */ /* 0x008fc600078e3cff */
[----:B------:R-:W3:Y:S01]  /*0c80*/  @P1 LDG.E R27, desc[UR10][R18.64+0x18] ;  /* 0x0000180a121b1981 */ /* 0x000ee2000c1e1900 */
[----:B----4-:R-:W-:-:S03]  /*0c90*/  @!P0 LOP3.LUT R11, R11, R28, RZ, 0x3c, !PT ;  /* 0x0000001c0b0b8212 */ /* 0x010fc600078e3cff */
[----:B------:R-:W4:Y:S01]  /*0ca0*/  @P1 LDG.E R28, desc[UR8][R18.64+0x14] ;  /* 0x00001408121c1981 */ /* 0x000f22000c1e1900 */
[C---:B------:R-:W-:Y:S02]  /*0cb0*/  @P1 R2UR UR6, R16.reuse ;  /* 0x00000000100612ca */ /* 0x040fe400000e0000 */
[C---:B------:R-:W-:Y:S02]  /*0cc0*/  @P1 R2UR UR7, R17.reuse ;  /* 0x00000000110712ca */ /* 0x040fe400000e0000 */
[----:B------:R-:W-:Y:S02]  /*0cd0*/  @P2 R2UR UR10, R16 ;  /* 0x00000000100a22ca */ /* 0x000fe400000e0000 */
[----:B------:R-:W-:Y:S02]  /*0ce0*/  @P2 R2UR UR11, R17 ;  /* 0x00000000110b22ca */ /* 0x000fe400000e0000 */
[----:B------:R-:W-:Y:S02]  /*0cf0*/  @!P0 LOP3.LUT R8, R8, R29, RZ, 0x3c, !PT ;  /* 0x0000001d08088212 */ /* 0x000fe400078e3cff */
[----:B--2---:R-:W-:-:S02]  /*0d00*/  @!P0 LOP3.LUT R9, R9, R26, RZ, 0x3c, !PT ;  /* 0x0000001a09098212 */ /* 0x004fc400078e3cff */
[----:B------:R-:W2:Y:S01]  /*0d10*/  @P1 LDG.E R26, desc[UR8][R18.64+0x24] ;  /* 0x00002408121a1981 */ /* 0x000ea2000c1e1900 */
[----:B---3--:R-:W-:-:S03]  /*0d20*/  @P1 LOP3.LUT R10, R10, R27, RZ, 0x3c, !PT ;  /* 0x0000001b0a0a1212 */ /* 0x008fc600078e3cff */
[----:B------:R-:W3:Y:S01]  /*0d30*/  @P1 LDG.E R27, desc[UR6][R18.64+0x20] ;  /* 0x00002006121b1981 */ /* 0x000ee2000c1e1900 */
[----:B----4-:R-:W-:-:S03]  /*0d40*/  @P1 LOP3.LUT R7, R7, R28, RZ, 0x3c, !PT ;  /* 0x0000001c07071212 */ /* 0x010fc600078e3cff */
[----:B------:R-:W4:Y:S01]  /*0d50*/  @P2 LDG.E R28, desc[UR10][R18.64+0x28] ;  /* 0x0000280a121c2981 */ /* 0x000f22000c1e1900 */
[C---:B------:R-:W-:Y:S02]  /*0d60*/  @P2 R2UR UR6, R16.reuse ;  /* 0x00000000100622ca */ /* 0x040fe400000e0000 */
[C---:B------:R-:W-:Y:S02]  /*0d70*/  @P2 R2UR UR7, R17.reuse ;  /* 0x00000000110722ca */ /* 0x040fe400000e0000 */
[C---:B------:R-:W-:Y:S02]  /*0d80*/  @P2 R2UR UR8, R16.reuse ;  /* 0x00000000100822ca */ /* 0x040fe400000e0000 */
[C---:B------:R-:W-:Y:S02]  /*0d90*/  @P2 R2UR UR9, R17.reuse ;  /* 0x00000000110922ca */ /* 0x040fe400000e0000 */
[----:B------:R-:W-:Y:S02]  /*0da0*/  @P2 R2UR UR12, R16 ;  /* 0x00000000100c22ca */ /* 0x000fe400000e0000 */
[----:B------:R-:W-:-:S02]  /*0db0*/  @P2 R2UR UR13, R17 ;  /* 0x00000000110d22ca */ /* 0x000fc400000e0000 */
[----:B------:R-:W-:-:S11]  /*0dc0*/  @P1 LOP3.LUT R11, R11, R30, RZ, 0x3c, !PT ;  /* 0x0000001e0b0b1212 */ /* 0x000fd600078e3cff */
[----:B------:R-:W4:Y:S01]  /*0dd0*/  @P2 LDG.E R29, desc[UR12][R18.64+0x2c] ;  /* 0x00002c0c121d2981 */ /* 0x000f22000c1e1900 */
[----:B--2---:R-:W-:-:S03]  /*0de0*/  @P1 LOP3.LUT R9, R9, R26, RZ, 0x3c, !PT ;  /* 0x0000001a09091212 */ /* 0x004fc600078e3cff */
        /* <DEDUP_REMOVED lines=11> */
[----:B------:R-:W-:Y:S02]  /*0ea0*/  @P3 R2UR UR10, R16 ;  /* 0x00000000100a32ca */ /* 0x000fe400000e0000 */
[----:B------:R-:W-:Y:S01]  /*0eb0*/  @P3 R2UR UR11, R17 ;  /* 0x00000000110b32ca */ /* 0x000fe200000e0000 */
[----:B------:R-:W4:Y:S01]  /*0ec0*/  @P3 LDG.E R30, desc[UR12][R18.64+0x3c] ;  /* 0x00003c0c121e3981 */ /* 0x000f22000c1e1900 */
[----:B--2---:R-:W-:-:S07]  /*0ed0*/  @P2 LOP3.LUT R11, R11, R26, RZ, 0x3c, !PT ;  /* 0x0000001a0b0b2212 */ /* 0x004fce00078e3cff */
[----:B------:R-:W2:Y:S01]  /*0ee0*/  @P3 LDG.E R26, desc[UR8][R18.64+0x44] ;  /* 0x00004408121a3981 */ /* 0x000ea2000c1e1900 */
[----:B---3--:R-:W-:-:S03]  /*0ef0*/  @P2 LOP3.LUT R8, R8, R27, RZ, 0x3c, !PT ;  /* 0x0000001b08082212 */ /* 0x008fc600078e3cff */
[----:B------:R-:W3:Y:S01]  /*0f00*/  @P3 LDG.E R27, desc[UR6][R18.64+0x40] ;  /* 0x00004006121b3981 */ /* 0x000ee2000c1e1900 */
[----:B----4-:R-:W-:-:S03]  /*0f10*/  @P2 LOP3.LUT R9, R9, R28, RZ, 0x3c, !PT ;  /* 0x0000001c09092212 */ /* 0x010fc600078e3cff */
[----:B------:R-:W4:Y:S01]  /*0f20*/  @P3 LDG.E R28, desc[UR12][R18.64+0x4c] ;  /* 0x00004c0c121c3981 */ /* 0x000f22000c1e1900 */
[----:B------:R-:W-:Y:S02]  /*0f30*/  @P2 LOP3.LUT R10, R10, R29, RZ, 0x3c, !PT ;  /* 0x0000001d0a0a2212 */ /* 0x000fe400078e3cff */
[C---:B------:R-:W-:Y:S01]  /*0f40*/  @P4 R2UR UR6, R16.reuse ;  /* 0x00000000100642ca */ /* 0x040fe200000e0000 */
[----:B------:R-:W4:Y:S01]  /*0f50*/  @P3 LDG.E R29, desc[UR10][R18.64+0x48] ;  /* 0x0000480a121d3981 */ /* 0x000f22000c1e1900 */
[C---:B------:R-:W-:Y:S02]  /*0f60*/  @P4 R2UR UR7, R17.reuse ;  /* 0x00000000110742ca */ /* 0x040fe400000e0000 */
[C---:B------:R-:W-:Y:S02]  /*0f70*/  @P4 R2UR UR8, R16.reuse ;  /* 0x00000000100842ca */ /* 0x040fe400000e0000 */
[----:B------:R-:W-:Y:S02]  /*0f80*/  @P4 R2UR UR9, R17 ;  /* 0x00000000110942ca */ /* 0x000fe400000e0000 */
[----:B------:R-:W-:-:S02]  /*0f90*/  @P4 R2UR UR10, R16 ;  /* 0x00000000100a42ca */ /* 0x000fc400000e0000 */
[----:B------:R-:W-:Y:S02]  /*0fa0*/  @P4 R2UR UR11, R17 ;  /* 0x00000000110b42ca */ /* 0x000fe400000e0000 */
        /* <DEDUP_REMOVED lines=8> */
[----:B------:R-:W-:Y:S02]  /*1030*/  @P5 R2UR UR10, R16 ;  /* 0x00000000100a52ca */ /* 0x000fe400000e0000 */
[----:B------:R-:W-:Y:S02]  /*1040*/  @P5 R2UR UR11, R17 ;  /* 0x00000000110b52ca */ /* 0x000fe400000e0000 */
[----:B------:R-:W-:-:S04]  /*1050*/  @P3 LOP3.LUT R7, R7, R30, RZ, 0x3c, !PT ;  /* 0x0000001e07073212 */ /* 0x000fc800078e3cff */
[----:B--2---:R-:W-:Y:S02]  /*1060*/  @P4 LOP3.LUT R7, R7, R26, RZ, 0x3c, !PT ;  /* 0x0000001a07074212 */ /* 0x004fe400078e3cff */
[----:B------:R-:W2:Y:S01]  /*1070*/  @P4 LDG.E R26, desc[UR6][R18.64+0x60] ;  /* 0x00006006121a4981 */ /* 0x000ea2000c1e1900 */
[----:B---3--:R-:W-:-:S04]  /*1080*/  @P4 LOP3.LUT R10, R10, R27, RZ, 0x3c, !PT ;  /* 0x0000001b0a0a4212 */ /* 0x008fc800078e3cff */
        /* <DEDUP_REMOVED lines=9> */
[----:B------:R-:W-:-:S03]  /*1120*/  @P3 LOP3.LUT R8, R8, R29, RZ, 0x3c, !PT ;  /* 0x0000001d08083212 */ /* 0x000fc600078e3cff */
[----:B------:R-:W4:Y:S01]  /*1130*/  @P4 LDG.E R29, desc[UR12][R18.64+0x5c] ;  /* 0x00005c0c121d4981 */ /* 0x000f22000c1e1900 */
[----:B------:R-:W-:Y:S02]  /*1140*/  @P5 R2UR UR12, R16 ;  /* 0x00000000100c52ca */ /* 0x000fe400000e0000 */
[----:B--2---:R-:W-:Y:S02]  /*1150*/  @P4 LOP3.LUT R9, R9, R26, RZ, 0x3c, !PT ;  /* 0x0000001a09094212 */ /* 0x004fe400078e3cff */
        /* <DEDUP_REMOVED lines=8> */
[----:B------:R-:W-:Y:S02]  /*11e0*/  @P6 R2UR UR8, R16 ;  /* 0x00000000100862ca */ /* 0x000fe400000e0000 */
[----:B------:R-:W-:-:S05]  /*11f0*/  @P6 R2UR UR9, R17 ;  /* 0x00000000110962ca */ /* 0x000fca00000e0000 */
[----:B------:R-:W4:Y:S01]  /*1200*/  @P5 LDG.E R30, desc[UR12][R18.64+0x6c] ;  /* 0x00006c0c121e5981 */ /* 0x000f22000c1e1900 */
[----:B------:R-:W-:Y:S02]  /*1210*/  @P6 R2UR UR12, R16 ;  /* 0x00000000100c62ca */ /* 0x000fe400000e0000 */
[----:B------:R-:W-:Y:S02]  /*1220*/  @P6 R2UR UR13, R17 ;  /* 0x00000000110d62ca */ /* 0x000fe400000e0000 */
        /* <DEDUP_REMOVED lines=8> */
[----:B------:R-:W-:-:S13]  /*12b0*/  LOP3.LUT P0, RZ, R31, 0x80, RZ, 0xc0, !PT ;  /* 0x000000801fff7812 */ /* 0x000fda000780c0ff */
[C---:B------:R-:W-:Y:S02]  /*12c0*/  @P0 R2UR UR12, R16.reuse ;  /* 0x00000000100c02ca */ /* 0x040fe400000e0000 */
[C---:B------:R-:W-:Y:S02]  /*12d0*/  @P0 R2UR UR13, R17.reuse ;  /* 0x00000000110d02ca */ /* 0x040fe400000e0000 */
[C---:B------:R-:W-:Y:S02]  /*12e0*/  @P0 R2UR UR6, R16.reuse ;  /* 0x00000000100602ca */ /* 0x040fe400000e0000 */
[C---:B------:R-:W-:Y:S02]  /*12f0*/  @P0 R2UR UR7, R17.reuse ;  /* 0x00000000110702ca */ /* 0x040fe400000e0000 */
[----:B------:R-:W-:Y:S02]  /*1300*/  @P0 R2UR UR8, R16 ;  /* 0x00000000100802ca */ /* 0x000fe400000e0000 */
[----:B------:R-:W-:-:S02]  /*1310*/  @P0 R2UR UR9, R17 ;  /* 0x00000000110902ca */ /* 0x000fc400000e0000 */
[----:B------:R-:W-:Y:S02]  /*1320*/  @P0 R2UR UR10, R16 ;  /* 0x00000000100a02ca */ /* 0x000fe400000e0000 */
[----:B------:R-:W-:Y:S02]  /*1330*/  @P0 R2UR UR11, R17 ;  /* 0x00000000110b02ca */ /* 0x000fe400000e0000 */
[----:B------:R-:W-:Y:S02]  /*1340*/  @P5 LOP3.LUT R11, R11, R30, RZ, 0x3c, !PT ;  /* 0x0000001e0b0b5212 */ /* 0x000fe400078e3cff */
[----:B------:R-:W-:Y:S01]  /*1350*/  @P6 LOP3.LUT R10, R10, R29, RZ, 0x3c, !PT ;  /* 0x0000001d0a0a6212 */ /* 0x000fe200078e3cff */
[----:B------:R-:W4:Y:S08]  /*1360*/  @P0 LDG.E R30, desc[UR12][R18.64+0x8c] ;  /* 0x00008c0c121e0981 */ /* 0x000f30000c1e1900 */
[----:B------:R-:W4:Y:S01]  /*1370*/  @P0 LDG.E R29, desc[UR10][R18.64+0x98] ;  /* 0x0000980a121d0981 */ /* 0x000f22000c1e1900 */
[----:B--2---:R-:W-:-:S03]  /*1380*/  @P6 LOP3.LUT R11, R11, R26, RZ, 0x3c, !PT ;  /* 0x0000001a0b0b6212 */ /* 0x004fc600078e3cff */
[----:B------:R-:W2:Y:S01]  /*1390*/  @P0 LDG.E R26, desc[UR8][R18.64+0x94] ;  /* 0x00009408121a0981 */ /* 0x000ea2000c1e1900 */
[----:B---3--:R-:W-:-:S03]  /*13a0*/  @P6 LOP3.LUT R8, R8, R27, RZ, 0x3c, !PT ;  /* 0x0000001b08086212 */ /* 0x008fc600078e3cff */
[----:B------:R-:W3:Y:S01]  /*13b0*/  @P0 LDG.E R27, desc[UR6][R18.64+0x90] ;  /* 0x00009006121b0981 */ /* 0x000ee2000c1e1900 */
[----:B----4-:R-:W-:-:S03]  /*13c0*/  @P6 LOP3.LUT R9, R9, R28, RZ, 0x3c, !PT ;  /* 0x0000001c09096212 */ /* 0x010fc600078e3cff */
[----:B------:R-:W4:Y:S01]  /*13d0*/  @P0 LDG.E R28, desc[UR12][R18.64+0x9c] ;  /* 0x00009c0c121c0981 */ /* 0x000f22000c1e1900 */
[----:B------:R-:W-:Y:S02]  /*13e0*/  @P0 LOP3.LUT R7, R7, R30, RZ, 0x3c, !PT ;  /* 0x0000001e07070212 */ /* 0x000fe400078e3cff */
[----:B------:R-:W-:Y:S02]  /*13f0*/  @P0 LOP3.LUT R8, R8, R29, RZ, 0x3c, !PT ;  /* 0x0000001d08080212 */ /* 0x000fe400078e3cff */
[----:B--2---:R-:W-:Y:S02]  /*1400*/  @P0 LOP3.LUT R11, R11, R26, RZ, 0x3c, !PT ;  /* 0x0000001a0b0b0212 */ /* 0x004fe400078e3cff */
[----:B---3--:R-:W-:Y:S02]  /*1410*/  @P0 LOP3.LUT R10, R10, R27, RZ, 0x3c, !PT ;  /* 0x0000001b0a0a0212 */ /* 0x008fe400078e3cff */
[----:B----4-:R-:W-:Y:S02]  /*1420*/  @P0 LOP3.LUT R9, R9, R28, RZ, 0x3c, !PT ;  /* 0x0000001c09090212 */ /* 0x010fe400078e3cff */
[----:B------:R-:W-:-:S13]  /*1430*/  R2P PR, R31.B1, 0x7f ;  /* 0x0000007f1f007804 */ /* 0x000fda0000001000 */
[----:B------:R-:W-:Y:S02]  /*1440*/  @P0 R2UR UR6, R16 ;  /* 0x00000000100602ca */ /* 0x000fe400000e0000 */
[----:B------:R-:W-:-:S13]  /*1450*/  @P0 R2UR UR7, R17 ;  /* 0x00000000110702ca */ /* 0x000fda00000e0000 */
[----:B------:R-:W2:Y:S01]  /*1460*/  @P0 LDG.E R26, desc[UR6][R18.64+0xa0] ;  /* 0x0000a006121a0981 */ /* 0x000ea2000c1e1900 */
[C---:B------:R-:W-:Y:S02]  /*1470*/  @P0 R2UR UR8, R16.reuse ;  /* 0x00000000100802ca */ /* 0x040fe400000e0000 */
[C---:B------:R-:W-:Y:S01]  /*1480*/  @P0 R2UR UR9, R17.reuse ;  /* 0x00000000110902ca */ /* 0x040fe200000e0000 */
[----:B------:R-:W3:Y:S01]  /*1490*/  @P0 LDG.E R27, desc[UR6][R18.64+0xa4] ;  /* 0x0000a406121b0981 */ /* 0x000ee2000c1e1900 */
[----:B------:R-:W-:Y:S02]  /*14a0*/  @P0 R2UR UR12, R16 ;  /* 0x00000000100c02ca */ /* 0x000fe400000e0000 */
[----:B------:R-:W-:-:S13]  /*14b0*/  @P0 R2UR UR13, R17 ;  /* 0x00000000110d02ca */ /* 0x000fda00000e0000 */
[----:B------:R-:W4:Y:S01]  /*14c0*/  @P0 LDG.E R28, desc[UR12][R18.64+0xb0] ;  /* 0x0000b00c121c0981 */ /* 0x000f22000c1e1900 */
[----:B--2---:R-:W-:-:S03]  /*14d0*/  @P0 LOP3.LUT R7, R7, R26, RZ, 0x3c, !PT ;  /* 0x0000001a07070212 */ /* 0x004fc600078e3cff */
[----:B------:R-:W2:Y:S01]  /*14e0*/  @P0 LDG.E R26, desc[UR8][R18.64+0xa8] ;  /* 0x0000a808121a0981 */ /* 0x000ea2000c1e1900 */
[C---:B------:R-:W-:Y:S02]  /*14f0*/  @P1 R2UR UR6, R16.reuse ;  /* 0x00000000100612ca */ /* 0x040fe400000e0000 */
[C---:B------:R-:W-:Y:S02]  /*1500*/  @P1 R2UR UR7, R17.reuse ;  /* 0x00000000110712ca */ /* 0x040fe400000e0000 */
[----:B------:R-:W-:Y:S02]  /*1510*/  @P2 R2UR UR8, R16 ;  /* 0x00000000100822ca */ /* 0x000fe400000e0000 */
[----:B------:R-:W-:Y:S02]  /*1520*/  @P2 R2UR UR9, R17 ;  /* 0x00000000110922ca */ /* 0x000fe400000e0000 */
[----:B----4-:R-:W-:-:S11]  /*1530*/  @P0 LOP3.LUT R9, R9, R28, RZ, 0x3c, !PT ;  /* 0x0000001c09090212 */ /* 0x010fd600078e3cff */
[----:B------:R-:W4:Y:S01]  /*1540*/  @P2 LDG.E R28, desc[UR8][R18.64+0xd8] ;  /* 0x0000d808121c2981 */ /* 0x000f22000c1e1900 */
[C---:B------:R-:W-:Y:S02]  /*1550*/  @P0 R2UR UR10, R16.reuse ;  /* 0x00000000100a02ca */ /* 0x040fe400000e0000 */
[----:B--2---:R-:W-:Y:S02]  /*1560*/  @P0 LOP3.LUT R11, R11, R26, RZ, 0x3c, !PT ;  /* 0x0000001a0b0b0212 */ /* 0x004fe400078e3cff */
[----:B------:R-:W2:Y:S01]  /*1570*/  @P1 LDG.E R26, desc[UR6][R18.64+0xc4] ;  /* 0x0000c406121a1981 */ /* 0x000ea2000c1e1900 */
[C---:B------:R-:W-:Y:S02]  /*1580*/  @P0 R2UR UR11, R17.reuse ;  /* 0x00000000110b02ca */ /* 0x040fe400000e0000 */
[----:B------:R-:W-:Y:S02]  /*1590*/  @P4 R2UR UR6, R16 ;  /* 0x00000000100642ca */ /* 0x000fe400000e0000 */
[----:B------:R-:W-:-:S09]  /*15a0*/  @P4 R2UR UR7, R17 ;  /* 0x00000000110742ca */ /* 0x000fd200000e0000 */
[----:B------:R-:W4:Y:S01]  /*15b0*/  @P0 LDG.E R29, desc[UR10][R18.64+0xac] ;  /* 0x0000ac0a121d0981 */ /* 0x000f22000c1e1900 */
[C---:B------:R-:W-:Y:S02]  /*15c0*/  @P3 R2UR UR10, R16.reuse ;  /* 0x00000000100a32ca */ /* 0x040fe400000e0000 */
[C---:B------:R-:W-:Y:S01]  /*15d0*/  @P3 R2UR UR11, R17.reuse ;  /* 0x00000000110b32ca */ /* 0x040fe200000e0000 */
[----:B------:R-:W4:Y:S01]  /*15e0*/  @P4 LDG.E R32, desc[UR6][R18.64+0x100] ;  /* 0x0001000612204981 */ /* 0x000f22000c1e1900 */
[C---:B------:R-:W-:Y:S02]  /*15f0*/  @P5 R2UR UR6, R16.reuse ;  /* 0x00000000100652ca */ /* 0x040fe400000e0000 */
[C---:B------:R-:W-:Y:S02]  /*1600*/  @P5 R2UR UR7, R17.reuse ;  /* 0x00000000110752ca */ /* 0x040fe400000e0000 */
[----:B------:R-:W-:Y:S02]  /*1610*/  @P1 R2UR UR8, R16 ;  /* 0x00000000100812ca */ /* 0x000fe400000e0000 */
[----:B------:R-:W-:-:S05]  /*1620*/  @P1 R2UR UR9, R17 ;  /* 0x00000000110912ca */ /* 0x000fca00000e0000 */
[----:B------:R-:W4:Y:S01]  /*1630*/  @P3 LDG.E R30, desc[UR10][R18.64+0xec] ;  /* 0x0000ec0a121e3981 */ /* 0x000f22000c1e1900 */
[----:B---3--:R-:W-:-:S07]  /*1640*/  @P0 LOP3.LUT R10, R10, R27, RZ, 0x3c, !PT ;  /* 0x0000001b0a0a0212 */ /* 0x008fce00078e3cff */
[----:B------:R-:W3:Y:S01]  /*1650*/  @P1 LDG.E R27, desc[UR8][R18.64+0xb8] ;  /* 0x0000b808121b1981 */ /* 0x000ee2000c1e1900 */
[----:B--2---:R-:W-:-:S04]  /*1660*/  @P1 LOP3.LUT R9, R9, R26, RZ, 0x3c, !PT ;  /* 0x0000001a09091212 */ /* 0x004fc800078e3cff */
[----:B----4-:R-:W-:Y:S02]  /*1670*/  @P2 LOP3.LUT R9, R9, R28, RZ, 0x3c, !PT ;  /* 0x0000001c09092212 */ /* 0x010fe400078e3cff */
[----:B------:R-:W2:Y:S01]  /*1680*/  @P5 LDG.E R28, desc[UR6][R18.64+0x114] ;  /* 0x00011406121c5981 */ /* 0x000ea2000c1e1900 */
[----:B------:R-:W-:Y:S02]  /*1690*/  @P1 R2UR UR6, R16 ;  /* 0x00000000100612ca */ /* 0x000fe400000e0000 */
[----:B------:R-:W-:-:S13]  /*16a0*/  @P1 R2UR UR7, R17 ;  /* 0x00000000110712ca */ /* 0x000fda00000e0000 */
[----:B------:R-:W4:Y:S01]  /*16b0*/  @P1 LDG.E R26, desc[UR6][R18.64+0xb4] ;  /* 0x0000b406121a1981 */ /* 0x000f22000c1e1900 */
[----:B------:R-:W-:Y:S02]  /*16c0*/  @P6 R2UR UR10, R16 ;  /* 0x00000000100a62ca */ /* 0x000fe400000e0000 */
[----:B------:R-:W-:Y:S02]  /*16d0*/  @P6 R2UR UR11, R17 ;  /* 0x00000000110b62ca */ /* 0x000fe400000e0000 */
[----:B------:R-:W-:-:S11]  /*16e0*/  @P3 LOP3.LUT R9, R9, R30, RZ, 0x3c, !PT ;  /* 0x0000001e09093212 */ /* 0x000fd600078e3cff */
[----:B------:R-:W4:Y:S01]  /*16f0*/  @P6 LDG.E R30, desc[UR10][R18.64+0x128] ;  /* 0x0001280a121e6981 */ /* 0x000f22000c1e1900 */
[----:B------:R-:W-:Y:S02]  /*1700*/  @P2 R2UR UR10, R16 ;  /* 0x00000000100a22ca */ /* 0x000fe400000e0000 */
[----:B------:R-:W-:Y:S02]  /*1710*/  @P2 R2UR UR11, R17 ;  /* 0x00000000110b22ca */ /* 0x000fe400000e0000 */
[----:B------:R-:W-:Y:S02]  /*1720*/  @P4 LOP3.LUT R9, R9, R32, RZ, 0x3c, !PT ;  /* 0x0000002009094212 */ /* 0x000fe400078e3cff */
[----:B---3--:R-:W-:Y:S02]  /*1730*/  @P1 LOP3.LUT R10, R10, R27, RZ, 0x3c, !PT ;  /* 0x0000001b0a0a1212 */ /* 0x008fe400078e3cff */
[----:B------:R-:W3:Y:S01]  /*1740*/  @P1 LDG.E R27, desc[UR8][R18.64+0xc0] ;  /* 0x0000c008121b1981 */ /* 0x000ee2000c1e1900 */
[----:B--2---:R-:W-:-:S06]  /*1750*/  @P5 LOP3.LUT R9, R9, R28, RZ, 0x3c, !PT ;  /* 0x0000001c09095212 */ /* 0x004fcc00078e3cff */
[----:B------:R-:W2:Y:S01]  /*1760*/  @P2 LDG.E R28, desc[UR10][R18.64+0xc8] ;  /* 0x0000c80a121c2981 */ /* 0x000ea2000c1e1900 */
        /* <DEDUP_REMOVED lines=11> */
[----:B------:R-:W4:Y:S02]  /*1820*/  @P2 LDG.E R29, desc[UR12][R18.64+0xcc] ;  /* 0x0000cc0c121d2981 */ /* 0x000f24000c1e1900 */
[----:B---3--:R-:W-:-:S03]  /*1830*/  @P1 LOP3.LUT R8, R8, R27, RZ, 0x3c, !PT ;  /* 0x0000001b08081212 */ /* 0x008fc600078e3cff */
[----:B------:R-:W3:Y:S01]  /*1840*/  @P2 LDG.E R27, desc[UR8][R18.64+0xd4] ;  /* 0x0000d408121b2981 */ /* 0x000ee2000c1e1900 */
[----:B--2---:R-:W-:-:S03]  /*1850*/  @P2 LOP3.LUT R7, R7, R28, RZ, 0x3c, !PT ;  /* 0x0000001c07072212 */ /* 0x004fc600078e3cff */
        /* <DEDUP_REMOVED lines=12> */
[----:B------:R-:W4:Y:S01]  /*1920*/  @P3 LDG.E R29, desc[UR12][R18.64+0xe0] ;  /* 0x0000e00c121d3981 */ /* 0x000f22000c1e1900 */
[----:B---3--:R-:W-:-:S04]  /*1930*/  @P2 LOP3.LUT R8, R8, R27, RZ, 0x3c, !PT ;  /* 0x0000001b08082212 */ /* 0x008fc800078e3cff */
        /* <DEDUP_REMOVED lines=37> */
[----:B------:R-:W-:Y:S02]  /*1b90*/  LOP3.LUT P0, RZ, R31, 0x8000, RZ, 0xc0, !PT ;  /* 0x000080001fff7812 */ /* 0x000fe4000780c0ff */
[C---:B------:R-:W-:Y:S02]  /*1ba0*/  @P6 R2UR UR12, R16.reuse ;  /* 0x00000000100c62ca */ /* 0x040fe400000e0000 */
[C---:B------:R-:W-:Y:S02]  /*1bb0*/  @P6 R2UR UR13, R17.reuse ;  /* 0x00000000110d62ca */ /* 0x040fe400000e0000 */
[C---:B------:R-:W-:Y:S02]  /*1bc0*/  @P6 R2UR UR6, R16.reuse ;  /* 0x00000000100662ca */ /* 0x040fe400000e0000 */
[----:B------:R-:W-:Y:S02]  /*1bd0*/  @P6 R2UR UR7, R17 ;  /* 0x00000000110762ca */ /* 0x000fe400000e0000 */
[----:B------:R-:W-:-:S02]  /*1be0*/  @P6 R2UR UR8, R16 ;  /* 0x00000000100862ca */ /* 0x000fc400000e0000 */
[C---:B------:R-:W-:Y:S02]  /*1bf0*/  @P6 R2UR UR9, R17.reuse ;  /* 0x00000000110962ca */ /* 0x040fe400000e0000 */
        /* <DEDUP_REMOVED lines=18> */
[----:B---3--:R-:W-:-:S07]  /*1d20*/  @P6 LOP3.LUT R8, R8, R27, RZ, 0x3c, !PT ;  /* 0x0000001b08086212 */ /* 0x008fce00078e3cff */
[----:B------:R-:W3:Y:S01]  /*1d30*/  @P0 LDG.E R27, desc[UR8][R18.64+0x138] ;  /* 0x00013808121b0981 */ /* 0x000ee2000c1e1900 */
[----:B--2---:R-:W-:-:S03]  /*1d40*/  @P0 LOP3.LUT R7, R7, R28, RZ, 0x3c, !PT ;  /* 0x0000001c07070212 */ /* 0x004fc600078e3cff */
[----:B------:R-:W2:Y:S01]  /*1d50*/  @P0 LDG.E R28, desc[UR10][R18.64+0x13c] ;  /* 0x00013c0a121c0981 */ /* 0x000ea2000c1e1900 */
[----:B----4-:R-:W-:-:S03]  /*1d60*/  @P6 LOP3.LUT R11, R11, R26, RZ, 0x3c, !PT ;  /* 0x0000001a0b0b6212 */ /* 0x010fc600078e3cff */
[----:B------:R-:W4:Y:S01]  /*1d70*/  @P0 LDG.E R26, desc[UR6][R18.64+0x134] ;  /* 0x00013406121a0981 */ /* 0x000f22000c1e1900 */
[----:B------:R-:W-:-:S04]  /*1d80*/  UIADD3 UR4, UPT, UPT, UR4, 0x10, URZ ;  /* 0x0000001004047890 */ /* 0x000fc8000fffe0ff */
[----:B------:R-:W-:Y:S01]  /*1d90*/  UISETP.NE.AND UP0, UPT, UR4, 0x20, UPT ;  /* 0x000000200400788c */ /* 0x000fe2000bf05270 */
[----:B------:R-:W-:Y:S02]  /*1da0*/  @P6 LOP3.LUT R9, R9, R30, RZ, 0x3c, !PT ;  /* 0x0000001e09096212 */ /* 0x000fe400078e3cff */
[----:B------:R-:W-:Y:S02]  /*1db0*/  @P0 LOP3.LUT R10, R10, R29, RZ, 0x3c, !PT ;  /* 0x0000001d0a0a0212 */ /* 0x000fe400078e3cff */
[----:B---3--:R-:W-:Y:S02]  /*1dc0*/  @P0 LOP3.LUT R8, R8, R27, RZ, 0x3c, !PT ;  /* 0x0000001b08080212 */ /* 0x008fe400078e3cff */
[----:B--2---:R-:W-:Y:S02]  /*1dd0*/  @P0 LOP3.LUT R9, R9, R28, RZ, 0x3c, !PT ;  /* 0x0000001c09090212 */ /* 0x004fe400078e3cff */
[----:B----4-:R-:W-:Y:S01]  /*1de0*/  @P0 LOP3.LUT R11, R11, R26, RZ, 0x3c, !PT ;  /* 0x0000001a0b0b0212 */ /* 0x010fe200078e3cff */
[----:B------:R-:W-:Y:S06]  /*1df0*/  BRA.U UP0, `(.L_x_8) ;  /* 0xffffffed00347547 */ /* 0x000fec000b83ffff */
[----:B------:R-:W-:-:S05]  /*1e00*/  VIADD R22, R22, 0x1 ;  /* 0x0000000116167836 */ /* 0x000fca0000000000 */
[----:B------:R-:W-:-:S13]  /*1e10*/  ISETP.NE.AND P0, PT, R22, 0x5, PT ;  /* 0x000000051600780c */ /* 0x000fda0003f05270 */
[----:B------:R-:W-:Y:S05]  /*1e20*/  @P0 BRA `(.L_x_9) ;  /* 0xffffffec00180947 */ /* 0x000fea000383ffff */
[----:B------:R1:W-:Y:S01]  /*1e30*/  STL.64 [R1+0x8], R10 ;  /* 0x0000080a01007387 */ /* 0x0003e20000100a00 */
[----:B------:R-:W-:-:S03]  /*1e40*/  ISETP.NE.U32.AND P0, PT, R25, 0x1, PT ;  /* 0x000000011900780c */ /* 0x000fc60003f05070 */
[----:B------:R1:W-:Y:S01]  /*1e50*/  STL.64 [R1+0x10], R8 ;  /* 0x0000100801007387 */ /* 0x0003e20000100a00 */
[----:B------:R-:W-:-:S03]  /*1e60*/  ISETP.NE.AND.EX P0, PT, RZ, RZ, PT, P0 ;  /* 0x000000ffff00720c */ /* 0x000fc60003f05300 */
[----:B------:R1:W-:Y:S10]  /*1e70*/  STL [R1+0x4], R7 ;  /* 0x0000040701007387 */ /* 0x0003f40000100800 */
[----:B-1----:R-:W-:Y:S05]  /*1e80*/  @!P0 BRA `(.L_x_7) ;  /* 0x0000002400c48947 */ /* 0x002fea0003800000 */
[----:B------:R-:W-:Y:S01]  /*1e90*/  UMOV UR4, URZ ;  /* 0x000000ff00047c82 */ /* 0x000fe20008000000 */
[----:B------:R-:W-:Y:S01]  /*1ea0*/  IMAD.MOV.U32 R22, RZ, RZ, RZ ;  /* 0x000000ffff167224 */ /* 0x000fe200078e00ff */
[----:B------:R-:W-:Y:S01]  /*1eb0*/  CS2R R10, SRZ ;  /* 0x00000000000a7805 */ /* 0x000fe2000001ff00 */
[----:B------:R-:W-:Y:S02]  /*1ec0*/  IMAD.MOV.U32 R8, RZ, RZ, RZ ;  /* 0x000000ffff087224 */ /* 0x000fe400078e00ff */
[----:B------:R-:W-:Y:S02]  /*1ed0*/  IMAD.MOV.U32 R7, RZ, RZ, RZ ;  /* 0x000000ffff077224 */ /* 0x000fe400078e00ff */
[----:B------:R-:W-:-:S07]  /*1ee0*/  IMAD.U32 R9, RZ, RZ, UR4 ;  /* 0x00000004ff097e24 */ /* 0x000fce000f8e00ff */
.L_x_11:
[----:B------:R-:W-:-:S06]  /*1ef0*/  IMAD R23, R22, 0x4, R1 ;  /* 0x0000000416177824 */ /* 0x000fcc00078e0201 */
[----:B------:R-:W5:Y:S01]  /*1f00*/  LDL R23, [R23+0x4] ;  /* 0x0000040017177983 */ /* 0x000f620000100800 */
[----:B------:R-:W-:Y:S01]  /*1f10*/  IMAD.SHL.U32 R24, R22, 0x20, RZ ;  /* 0x0000002016187824 */ /* 0x000fe200078e00ff */
[----:B------:R-:W-:-:S06]  /*1f20*/  UMOV UR4, URZ ;  /* 0x000000ff00047c82 */ /* 0x000fcc0008000000 */
.L_x_10:
        /* <DEDUP_REMOVED lines=312> */
[----:B------:R1:W-:Y:S01]  /*32b0*/  STL [R1+0x4], R7 ;  /* 0x0000040701007387 */ /* 0x0003e20000100800 */
[----:B------:R-:W-:-:S03]  /*32c0*/  ISETP.NE.AND.EX P0, PT, RZ, RZ, PT, P0 ;  /* 0x000000ffff00720c */ /* 0x000fc60003f05300 */
[----:B------:R1:W-:Y:S10]  /*32d0*/  STL.64 [R1+0x10], R8 ;  /* 0x0000100801007387 */ /* 0x0003f40000100a00 */
[----:B------:R-:W-:Y:S05]  /*32e0*/  @P0 BRA `(.L_x_7) ;  /* 0x0000001000ac0947 */ /* 0x000fea0003800000 */
[----:B------:R-:W-:Y:S01]  /*32f0*/  UMOV UR4, URZ ;  /* 0x000000ff00047c82 */ /* 0x000fe20008000000 */
[----:B------:R-:W-:Y:S01]  /*3300*/  IMAD.MOV.U32 R22, RZ, RZ, RZ ;  /* 0x000000ffff167224 */ /* 0x000fe200078e00ff */
[----:B-1----:R-:W-:Y:S01]  /*3310*/  CS2R R10, SRZ ;  /* 0x00000000000a7805 */ /* 0x002fe2000001ff00 */
[----:B------:R-:W-:Y:S02]  /*3320*/  IMAD.MOV.U32 R8, RZ, RZ, RZ ;  /* 0x000000ffff087224 */ /* 0x000fe400078e00ff */
[----:B------:R-:W-:Y:S02]  /*3330*/  IMAD.MOV.U32 R7, RZ, RZ, RZ ;  /* 0x000000ffff077224 */ /* 0x000fe400078e00ff */
[----:B------:R-:W-:-:S07]  /*3340*/  IMAD.U32 R9, RZ, RZ, UR4 ;  /* 0x00000004ff097e24 */ /* 0x000fce000f8e00ff */
.L_x_13:
[----:B------:R-:W-:-:S06]  /*3350*/  IMAD R23, R22, 0x4, R1 ;  /* 0x0000000416177824 */ /* 0x000fcc00078e0201 */
[----:B------:R-:W5:Y:S01]  /*3360*/  LDL R23, [R23+0x4] ;  /* 0x0000040017177983 */ /* 0x000f620000100800 */
[----:B------:R-:W-:Y:S01]  /*3370*/  IMAD.SHL.U32 R24, R22, 0x20, RZ ;  /* 0x0000002016187824 */ /* 0x000fe200078e00ff */
[----:B------:R-:W-:-:S06]  /*3380*/  UMOV UR4, URZ ;  /* 0x000000ff00047c82 */ /* 0x000fcc0008000000 */
.L_x_12:
        /* <DEDUP_REMOVED lines=8> */
[----:B------:R-:W-:Y:S02]  /*3410*/  @!P0 R2UR UR8, R16 ;  /* 0x00000000100882ca */ /* 0x000fe400000e0000 */
[----:B------:R-:W-:-:S09]  /*3420*/  @!P0 R2UR UR9, R17 ;  /* 0x00000000110982ca */ /* 0x000fd200000e0000 */
        /* <DEDUP_REMOVED lines=144> */
[----:B------:R-:W3:Y:S04]  /*3d30*/  @P0 LDG.E R28, desc[UR6][R18.64+0xb0] ;  /* 0x0000b006121c0981 */ /* 0x000ee8000c1e1900 */
[----:B------:R-:W4:Y:S01]  /*3d40*/  @P0 LDG.E R25, desc[UR6][R18.64+0xa4] ;  /* 0x0000a40612190981 */ /* 0x000f22000c1e1900 */
[----:B------:R-:W-:Y:S02]  /*3d50*/  @P1 R2UR UR6, R16 ;  /* 0x00000000100612ca */ /* 0x000fe400000e0000 */
[----:B------:R-:W-:-:S02]  /*3d60*/  @P1 R2UR UR7, R17 ;  /* 0x00000000110712ca */ /* 0x000fc400000e0000 */
[----:B--2---:R-:W-:-:S03]  /*3d70*/  @P0 LOP3.LUT R7, R7, R26, RZ, 0x3c, !PT ;  /* 0x0000001a07070212 */ /* 0x004fc600078e3cff */
[----:B------:R-:W2:Y:S01]  /*3d80*/  @P0 LDG.E R26, desc[UR8][R18.64+0xa8] ;  /* 0x0000a808121a0981 */ /* 0x000ea2000c1e1900 */
[----:B------:R-:W-:Y:S02]  /*3d90*/  @P2 R2UR UR8, R16 ;  /* 0x00000000100822ca */ /* 0x000fe400000e0000 */
[----:B------:R-:W-:Y:S02]  /*3da0*/  @P2 R2UR UR9, R17 ;  /* 0x00000000110922ca */ /* 0x000fe400000e0000 */
[----:B---3--:R-:W-:-:S11]  /*3db0*/  @P0 LOP3.LUT R9, R9, R28, RZ, 0x3c, !PT ;  /* 0x0000001c09090212 */ /* 0x008fd600078e3cff */
[----:B------:R-:W3:Y:S01]  /*3dc0*/  @P2 LDG.E R28, desc[UR8][R18.64+0xd8] ;  /* 0x0000d808121c2981 */ /* 0x000ee2000c1e1900 */
[----:B--2---:R-:W-:-:S03]  /*3dd0*/  @P0 LOP3.LUT R11, R11, R26, RZ, 0x3c, !PT ;  /* 0x0000001a0b0b0212 */ /* 0x004fc600078e3cff */
[----:B------:R-:W2:Y:S01]  /*3de0*/  @P1 LDG.E R26, desc[UR6][R18.64+0xc4] ;  /* 0x0000c406121a1981 */ /* 0x000ea2000c1e1900 */
[C---:B------:R-:W-:Y:S02]  /*3df0*/  @P3 R2UR UR6, R16.reuse ;  /* 0x00000000100632ca */ /* 0x040fe400000e0000 */
[C---:B------:R-:W-:Y:S02]  /*3e00*/  @P3 R2UR UR7, R17.reuse ;  /* 0x00000000110732ca */ /* 0x040fe400000e0000 */
[C---:B------:R-:W-:Y:S02]  /*3e10*/  @P0 R2UR UR10, R16.reuse ;  /* 0x00000000100a02ca */ /* 0x040fe400000e0000 */
[C---:B------:R-:W-:Y:S02]  /*3e20*/  @P0 R2UR UR11, R17.reuse ;  /* 0x00000000110b02ca */ /* 0x040fe400000e0000 */
[----:B------:R-:W-:Y:S02]  /*3e30*/  @P5 R2UR UR8, R16 ;  /* 0x00000000100852ca */ /* 0x000fe400000e0000 */
[----:B------:R-:W-:-:S05]  /*3e40*/  @P5 R2UR UR9, R17 ;  /* 0x00000000110952ca */ /* 0x000fca00000e0000 */
[----:B------:R-:W4:Y:S01]  /*3e50*/  @P3 LDG.E R30, desc[UR6][R18.64+0xec] ;  /* 0x0000ec06121e3981 */ /* 0x000f22000c1e1900 */
[----:B------:R-:W-:Y:S02]  /*3e60*/  @P4 R2UR UR6, R16 ;  /* 0x00000000100642ca */ /* 0x000fe400000e0000 */
[----:B------:R-:W-:Y:S01]  /*3e70*/  @P4 R2UR UR7, R17 ;  /* 0x00000000110742ca */ /* 0x000fe200000e0000 */
[----:B------:R-:W4:-:S12]  /*3e80*/  @P0 LDG.E R27, desc[UR10][R18.64+0xac] ;  /* 0x0000ac0a121b0981 */ /* 0x000f18000c1e1900 */
[----:B------:R-:W4:Y:S01]  /*3e90*/  @P4 LDG.E R32, desc[UR6][R18.64+0x100] ;  /* 0x0001000612204981 */ /* 0x000f22000c1e1900 */
[----:B------:R-:W-:Y:S02]  /*3ea0*/  @P1 R2UR UR6, R16 ;  /* 0x00000000100612ca */ /* 0x000fe400000e0000 */
[----:B------:R-:W-:Y:S02]  /*3eb0*/  @P1 R2UR UR7, R17 ;  /* 0x00000000110712ca */ /* 0x000fe400000e0000 */
[----:B--2---:R-:W-:-:S11]  /*3ec0*/  @P1 LOP3.LUT R9, R9, R26, RZ, 0x3c, !PT ;  /* 0x0000001a09091212 */ /* 0x004fd600078e3cff */
[----:B------:R-:W2:Y:S01]  /*3ed0*/  @P1 LDG.E R26, desc[UR6][R18.64+0xb4] ;  /* 0x0000b406121a1981 */ /* 0x000ea2000c1e1900 */
[----:B---3--:R-:W-:-:S03]  /*3ee0*/  @P2 LOP3.LUT R9, R9, R28, RZ, 0x3c, !PT ;  /* 0x0000001c09092212 */ /* 0x008fc600078e3cff */
[----:B------:R-:W3:Y:S01]  /*3ef0*/  @P5 LDG.E R28, desc[UR8][R18.64+0x114] ;  /* 0x00011408121c5981 */ /* 0x000ee2000c1e1900 */
[----:B------:R-:W-:Y:S02]  /*3f00*/  @P1 R2UR UR8, R16 ;  /* 0x00000000100812ca */ /* 0x000fe400000e0000 */
[----:B------:R-:W-:Y:S02]  /*3f10*/  @P1 R2UR UR9, R17 ;  /* 0x00000000110912ca */ /* 0x000fe400000e0000 */
[----:B----4-:R-:W-:Y:S02]  /*3f20*/  @P3 LOP3.LUT R9, R9, R30, RZ, 0x3c, !PT ;  /* 0x0000001e09093212 */ /* 0x010fe400078e3cff */
[----:B------:R-:W-:Y:S02]  /*3f30*/  @P0 LOP3.LUT R10, R10, R25, RZ, 0x3c, !PT ;  /* 0x000000190a0a0212 */ /* 0x000fe400078e3cff */
[----:B------:R-:W-:Y:S01]  /*3f40*/  @P0 LOP3.LUT R8, R8, R27, RZ, 0x3c, !PT ;  /* 0x0000001b08080212 */ /* 0x000fe200078e3cff */
[----:B------:R-:W4:Y:S04]  /*3f50*/  @P1 LDG.E R25, desc[UR6][R18.64+0xb8] ;  /* 0x0000b80612191981 */ /* 0x000f28000c1e1900 */
[----:B------:R-:W4:Y:S01]  /*3f60*/  @P1 LDG.E R27, desc[UR6][R18.64+0xc0] ;  /* 0x0000c006121b1981 */ /* 0x000f22000c1e1900 */
[----:B------:R-:W-:-:S04]  /*3f70*/  @P4 LOP3.LUT R9, R9, R32, RZ, 0x3c, !PT ;  /* 0x0000002009094212 */ /* 0x000fc800078e3cff */
[----:B---3--:R-:W-:Y:S02]  /*3f80*/  @P5 LOP3.LUT R9, R9, R28, RZ, 0x3c, !PT ;  /* 0x0000001c09095212 */ /* 0x008fe400078e3cff */
[----:B------:R-:W3:Y:S01]  /*3f90*/  @P1 LDG.E R28, desc[UR8][R18.64+0xbc] ;  /* 0x0000bc08121c1981 */ /* 0x000ee2000c1e1900 */
[----:B------:R-:W-:Y:S02]  /*3fa0*/  @P2 R2UR UR8, R16 ;  /* 0x00000000100822ca */ /* 0x000fe400000e0000 */
[----:B------:R-:W-:Y:S02]  /*3fb0*/  @P2 R2UR UR9, R17 ;  /* 0x00000000110922ca */ /* 0x000fe400000e0000 */
[----:B--2---:R-:W-:-:S11]  /*3fc0*/  @P1 LOP3.LUT R7, R7, R26, RZ, 0x3c, !PT ;  /* 0x0000001a07071212 */ /* 0x004fd600078e3cff */
[----:B------:R-:W2:Y:S01]  /*3fd0*/  @P2 LDG.E R26, desc[UR8][R18.64+0xc8] ;  /* 0x0000c808121a2981 */ /* 0x000ea2000c1e1900 */
[----:B------:R-:W-:Y:S02]  /*3fe0*/  @P2 R2UR UR6, R16 ;  /* 0x00000000100622ca */ /* 0x000fe400000e0000 */
[----:B------:R-:W-:Y:S02]  /*3ff0*/  @P2 R2UR UR7, R17 ;  /* 0x00000000110722ca */ /* 0x000fe400000e0000 */
[----:B----4-:R-:W-:Y:S02]  /*4000*/  @P1 LOP3.LUT R10, R10, R25, RZ, 0x3c, !PT ;  /* 0x000000190a0a1212 */ /* 0x010fe400078e3cff */
[----:B------:R-:W-:-:S09]  /*4010*/  @P1 LOP3.LUT R8, R8, R27, RZ, 0x3c, !PT ;  /* 0x0000001b08081212 */ /* 0x000fd200078e3cff */
[----:B------:R-:W4:Y:S04]  /*4020*/  @P2 LDG.E R25, desc[UR6][R18.64+0xcc] ;  /* 0x0000cc0612192981 */ /* 0x000f28000c1e1900 */
[----:B------:R-:W4:Y:S01]  /*4030*/  @P2 LDG.E R27, desc[UR6][R18.64+0xd4] ;  /* 0x0000d406121b2981 */ /* 0x000f22000c1e1900 */
[----:B---3--:R-:W-:-:S03]  /*4040*/  @P1 LOP3.LUT R11, R11, R28, RZ, 0x3c, !PT ;  /* 0x0000001c0b0b1212 */ /* 0x008fc600078e3cff */
[----:B------:R-:W3:Y:S01]  /*4050*/  @P2 LDG.E R28, desc[UR8][R18.64+0xd0] ;  /* 0x0000d008121c2981 */ /* 0x000ee2000c1e1900 */
[----:B------:R-:W-:Y:S02]  /*4060*/  @P3 R2UR UR8, R16 ;  /* 0x00000000100832ca */ /* 0x000fe400000e0000 */
[----:B------:R-:W-:Y:S02]  /*4070*/  @P3 R2UR UR9, R17 ;  /* 0x00000000110932ca */ /* 0x000fe400000e0000 */
[----:B--2---:R-:W-:-:S11]  /*4080*/  @P2 LOP3.LUT R7, R7, R26, RZ, 0x3c, !PT ;  /* 0x0000001a07072212 */ /* 0x004fd600078e3cff */
[----:B------:R-:W2:Y:S01]  /*4090*/  @P3 LDG.E R26, desc[UR8][R18.64+0xdc] ;  /* 0x0000dc08121a3981 */ /* 0x000ea2000c1e1900 */
[----:B------:R-:W-:Y:S02]  /*40a0*/  @P3 R2UR UR6, R16 ;  /* 0x00000000100632ca */ /* 0x000fe400000e0000 */
[----:B------:R-:W-:Y:S02]  /*40b0*/  @P3 R2UR UR7, R17 ;  /* 0x00000000110732ca */ /* 0x000fe400000e0000 */
[----:B----4-:R-:W-:-:S11]  /*40c0*/  @P2 LOP3.LUT R10, R10, R25, RZ, 0x3c, !PT ;  /* 0x000000190a0a2212 */ /* 0x010fd600078e3cff */
[----:B------:R-:W4:Y:S01]  /*40d0*/  @P3 LDG.E R25, desc[UR6][R18.64+0xe0] ;  /* 0x0000e00612193981 */ /* 0x000f22000c1e1900 */
[----:B------:R-:W-:-:S03]  /*40e0*/  @P2 LOP3.LUT R8, R8, R27, RZ, 0x3c, !PT ;  /* 0x0000001b08082212 */ /* 0x000fc600078e3cff */
        /* <DEDUP_REMOVED lines=13> */
[----:B------:R-:W-:Y:S02]  /*41c0*/  @P5 R2UR UR6, R16 ;  /* 0x00000000100652ca */ /* 0x000fe400000e0000 */
[----:B------:R-:W-:Y:S02]  /*41d0*/  @P5 R2UR UR7, R17 ;  /* 0x00000000110752ca */ /* 0x000fe400000e0000 */
[----:B--2---:R-:W-:-:S11]  /*41e0*/  @P4 LOP3.LUT R7, R7, R26, RZ, 0x3c, !PT ;  /* 0x0000001a07074212 */ /* 0x004fd600078e3cff */
[----:B------:R-:W2:Y:S01]  /*41f0*/  @P5 LDG.E R26, desc[UR6][R18.64+0x104] ;  /* 0x00010406121a5981 */ /* 0x000ea2000c1e1900 */
[----:B---3--:R-:W-:Y:S02]  /*4200*/  @P3 LOP3.LUT R11, R11, R28, RZ, 0x3c, !PT ;  /* 0x0000001c0b0b3212 */ /* 0x008fe400078e3cff */
[----:B------:R-:W-:Y:S01]  /*4210*/  @P6 R2UR UR10, R16 ;  /* 0x00000000100a62ca */ /* 0x000fe200000e0000 */
[----:B------:R-:W3:Y:S01]  /*4220*/  @P4 LDG.E R28, desc[UR8][R18.64+0xf8] ;  /* 0x0000f808121c4981 */ /* 0x000ee2000c1e1900 */
[----:B------:R-:W-:Y:S02]  /*4230*/  @P6 R2UR UR11, R17 ;  /* 0x00000000110b62ca */ /* 0x000fe400000e0000 */
[----:B----4-:R-:W-:Y:S02]  /*4240*/  @P4 LOP3.LUT R10, R10, R25, RZ, 0x3c, !PT ;  /* 0x000000190a0a4212 */ /* 0x010fe400078e3cff */
[----:B------:R-:W4:Y:S01]  /*4250*/  @P5 LDG.E R25, desc[UR6][R18.64+0x108] ;  /* 0x0001080612195981 */ /* 0x000f22000c1e1900 */
[----:B------:R-:W-:-:S03]  /*4260*/  @P4 LOP3.LUT R8, R8, R27, RZ, 0x3c, !PT ;  /* 0x0000001b08084212 */ /* 0x000fc600078e3cff */
[----:B------:R-:W4:Y:S01]  /*4270*/  @P5 LDG.E R27, desc[UR6][R18.64+0x110] ;  /* 0x00011006121b5981 */ /* 0x000f22000c1e1900 */
[----:B------:R-:W-:Y:S02]  /*4280*/  @P5 R2UR UR8, R16 ;  /* 0x00000000100852ca */ /* 0x000fe400000e0000 */
[----:B------:R-:W-:Y:S02]  /*4290*/  @P5 R2UR UR9, R17 ;  /* 0x00000000110952ca */ /* 0x000fe400000e0000 */
[----:B------:R-:W4:Y:S01]  /*42a0*/  @P6 LDG.E R30, desc[UR10][R18.64+0x128] ;  /* 0x0001280a121e6981 */ /* 0x000f22000c1e1900 */
[----:B--2---:R-:W-:-:S03]  /*42b0*/  @P5 LOP3.LUT R7, R7, R26, RZ, 0x3c, !PT ;  /* 0x0000001a07075212 */ /* 0x004fc600078e3cff */
[----:B------:R-:W2:Y:S01]  /*42c0*/  @P6 LDG.E R26, desc[UR10][R18.64+0x118] ;  /* 0x0001180a121a6981 */ /* 0x000ea2000c1e1900 */
[----:B---3--:R-:W-:-:S06]  /*42d0*/  @P4 LOP3.LUT R11, R11, R28, RZ, 0x3c, !PT ;  /* 0x0000001c0b0b4212 */ /* 0x008fcc00078e3cff */
[----:B------:R-:W3:Y:S01]  /*42e0*/  @P5 LDG.E R28, desc[UR8][R18.64+0x10c] ;  /* 0x00010c08121c5981 */ /* 0x000ee2000c1e1900 */
[C---:B------:R-:W-:Y:S02]  /*42f0*/  @P6 R2UR UR6, R16.reuse ;  /* 0x00000000100662ca */ /* 0x040fe400000e0000 */
[C---:B------:R-:W-:Y:S02]  /*4300*/  @P6 R2UR UR7, R17.reuse ;  /* 0x00000000110762ca */ /* 0x040fe400000e0000 */
[----:B------:R-:W-:Y:S02]  /*4310*/  @P6 R2UR UR8, R16 ;  /* 0x00000000100862ca */ /* 0x000fe400000e0000 */
[----:B------:R-:W-:Y:S02]  /*4320*/  @P6 R2UR UR9, R17 ;  /* 0x00000000110962ca */ /* 0x000fe400000e0000 */
[----:B----4-:R-:W-:Y:S02]  /*4330*/  @P5 LOP3.LUT R10, R10, R25, RZ, 0x3c, !PT ;  /* 0x000000190a0a5212 */ /* 0x010fe400078e3cff */
[----:B------:R-:W-:-:S05]  /*4340*/  @P5 LOP3.LUT R8, R8, R27, RZ, 0x3c, !PT ;  /* 0x0000001b08085212 */ /* 0x000fca00078e3cff */
[----:B------:R-:W4:Y:S04]  /*4350*/  @P6 LDG.E R25, desc[UR6][R18.64+0x11c] ;  /* 0x00011c0612196981 */ /* 0x000f28000c1e1900 */
[----:B------:R-:W4:Y:S01]  /*4360*/  @P6 LDG.E R27, desc[UR10][R18.64+0x124] ;  /* 0x0001240a121b6981 */ /* 0x000f22000c1e1900 */
[----:B--2---:R-:W-:-:S03]  /*4370*/  @P6 LOP3.LUT R7, R7, R26, RZ, 0x3c, !PT ;  /* 0x0000001a07076212 */ /* 0x004fc600078e3cff */
[----:B------:R-:W2:Y:S01]  /*4380*/  @P6 LDG.E R26, desc[UR8][R18.64+0x120] ;  /* 0x00012008121a6981 */ /* 0x000ea2000c1e1900 */
[----:B------:R-:W-:Y:S02]  /*4390*/  LOP3.LUT P0, RZ, R29, 0x8000, RZ, 0xc0, !PT ;  /* 0x000080001dff7812 */ /* 0x000fe4000780c0ff */
[----:B---3--:R-:W-:-:S11]  /*43a0*/  @P5 LOP3.LUT R11, R11, R28, RZ, 0x3c, !PT ;  /* 0x0000001c0b0b5212 */ /* 0x008fd600078e3cff */
        /* <DEDUP_REMOVED lines=8> */
[----:B------:R-:W3:Y:S01]  /*4430*/  @P0 LDG.E R28, desc[UR6][R18.64+0x12c] ;  /* 0x00012c06121c0981 */ /* 0x000ee2000c1e1900 */
[----:B------:R-:W-:Y:S02]  /*4440*/  @P6 LOP3.LUT R9, R9, R30, RZ, 0x3c, !PT ;  /* 0x0000001e09096212 */ /* 0x000fe400078e3cff */
[----:B----4-:R-:W-:Y:S01]  /*4450*/  @P6 LOP3.LUT R10, R10, R25, RZ, 0x3c, !PT ;  /* 0x000000190a0a6212 */ /* 0x010fe200078e3cff */
[----:B------:R-:W4:Y:S01]  /*4460*/  @P0 LDG.E R30, desc[UR12][R18.64+0x13c] ;  /* 0x00013c0c121e0981 */ /* 0x000f22000c1e1900 */
[----:B------:R-:W-:-:S03]  /*4470*/  @P6 LOP3.LUT R8, R8, R27, RZ, 0x3c, !PT ;  /* 0x0000001b08086212 */ /* 0x000fc600078e3cff */
[----:B------:R-:W4:Y:S04]  /*4480*/  @P0 LDG.E R25, desc[UR6][R18.64+0x130] ;  /* 0x0001300612190981 */ /* 0x000f28000c1e1900 */
[----:B------:R-:W4:Y:S01]  /*4490*/  @P0 LDG.E R27, desc[UR10][R18.64+0x138] ;  /* 0x0001380a121b0981 */ /* 0x000f22000c1e1900 */
[----:B--2---:R-:W-:-:S03]  /*44a0*/  @P6 LOP3.LUT R11, R11, R26, RZ, 0x3c, !PT ;  /* 0x0000001a0b0b6212 */ /* 0x004fc600078e3cff */
[----:B------:R-:W2:Y:S01]  /*44b0*/  @P0 LDG.E R26, desc[UR8][R18.64+0x134] ;  /* 0x00013408121a0981 */ /* 0x000ea2000c1e1900 */
[----:B------:R-:W-:-:S04]  /*44c0*/  UIADD3 UR4, UPT, UPT, UR4, 0x10, URZ ;  /* 0x0000001004047890 */ /* 0x000fc8000fffe0ff */
[----:B------:R-:W-:Y:S01]  /*44d0*/  UISETP.NE.AND UP0, UPT, UR4, 0x20, UPT ;  /* 0x000000200400788c */ /* 0x000fe2000bf05270 */
[----:B---3--:R-:W-:Y:S02]  /*44e0*/  @P0 LOP3.LUT R7, R7, R28, RZ, 0x3c, !PT ;  /* 0x0000001c07070212 */ /* 0x008fe400078e3cff */
[----:B----4-:R-:W-:Y:S02]  /*44f0*/  @P0 LOP3.LUT R9, R9, R30, RZ, 0x3c, !PT ;  /* 0x0000001e09090212 */ /* 0x010fe400078e3cff */
[----:B------:R-:W-:Y:S02]  /*4500*/  @P0 LOP3.LUT R10, R10, R25, RZ, 0x3c, !PT ;  /* 0x000000190a0a0212 */ /* 0x000fe400078e3cff */
[----:B------:R-:W-:Y:S02]  /*4510*/  @P0 LOP3.LUT R8, R8, R27, RZ, 0x3c, !PT ;  /* 0x0000001b08080212 */ /* 0x000fe400078e3cff */
[----:B--2---:R-:W-:Y:S01]  /*4520*/  @P0 LOP3.LUT R11, R11, R26, RZ, 0x3c, !PT ;  /* 0x0000001a0b0b0212 */ /* 0x004fe200078e3cff */
[----:B------:R-:W-:Y:S06]  /*4530*/  BRA.U UP0, `(.L_x_12) ;  /* 0xffffffed00947547 */ /* 0x000fec000b83ffff */
[----:B------:R-:W-:-:S05]  /*4540*/  VIADD R22, R22, 0x1 ;  /* 0x0000000116167836 */ /* 0x000fca0000000000 */
[----:B------:R-:W-:-:S13]  /*4550*/  ISETP.NE.AND P0, PT, R22, 0x5, PT ;  /* 0x000000051600780c */ /* 0x000fda0003f05270 */
[----:B------:R-:W-:Y:S05]  /*4560*/  @P0 BRA `(.L_x_13) ;  /* 0xffffffec00780947 */ /* 0x000fea000383ffff */
[----:B------:R2:W-:Y:S04]  /*4570*/  STL.64 [R1+0x8], R10 ;  /* 0x0000080a01007387 */ /* 0x0005e80000100a00 */
[----:B------:R2:W-:Y:S04]  /*4580*/  STL [R1+0x4], R7 ;  /* 0x0000040701007387 */ /* 0x0005e80000100800 */
[----:B------:R2:W-:Y:S02]  /*4590*/  STL.64 [R1+0x10], R8 ;  /* 0x0000100801007387 */ /* 0x0005e40000100a00 */
.L_x_7:
[----:B------:R-:W-:Y:S05]  /*45a0*/  BSYNC.RECONVERGENT B1 ;  /* 0x0000000000017941 */ /* 0x000fea0003800200 */
.L_x_6:
[C---:B------:R-:W-:Y:S01]  /*45b0*/  ISETP.GT.U32.AND P0, PT, R15.reuse, 0x3, PT ;  /* 0x000000030f00780c */ /* 0x040fe20003f04070 */
[----:B------:R-:W-:Y:S01]  /*45c0*/  VIADD R0, R0, 0x1 ;  /* 0x0000000100007836 */ /* 0x000fe20000000000 */
[--C-:B------:R-:W-:Y:S02]  /*45d0*/  SHF.R.U64 R15, R15, 0x2, R14.reuse ;  /* 0x000000020f0f7819 */ /* 0x100fe4000000120e */
[----:B------:R-:W-:Y:S02]  /*45e0*/  ISETP.GT.U32.AND.EX P0, PT, R14, RZ, PT, P0 ;  /* 0x000000ff0e00720c */ /* 0x000fe40003f04100 */
[----:B------:R-:W-:-:S11]  /*45f0*/  SHF.R.U32.HI R14, RZ, 0x2, R14 ;  /* 0x00000002ff0e7819 */ /* 0x000fd6000001160e */
[----:B------:R-:W-:Y:S05]  /*4600*/  @P0 BRA `(.L_x_14) ;  /* 0xffffffc000f40947 */ /* 0x000fea000383ffff */
.L_x_5:
[----:B------:R-:W-:Y:S05]  /*4610*/  BSYNC.RECONVERGENT B0 ;  /* 0x0000000000007941 */ /* 0x000fea0003800200 */
.L_x_4:
[----:B------:R-:W-:Y:S02]  /*4620*/  R2UR UR4, R16 ;  /* 0x00000000100472ca */ /* 0x000fe400000e0000 */
[----:B------:R-:W-:-:S13]  /*4630*/  R2UR UR5, R17 ;  /* 0x00000000110572ca */ /* 0x000fda00000e0000 */
[----:B------:R-:W3:Y:S01]  /*4640*/  LD.E R4, desc[UR4][R4.64] ;  /* 0x0000000404047980 */ /* 0x000ee2000c101900 */
[----:B------:R-:W-:-:S04]  /*4650*/  SHF.R.U32.HI R0, RZ, 0x2, R7 ;  /* 0x00000002ff007819 */ /* 0x000fc80000011607 */
[----:B------:R-:W-:Y:S01]  /*4660*/  LOP3.LUT R0, R0, R7, RZ, 0x3c, !PT ;  /* 0x0000000700007212 */ /* 0x000fe200078e3cff */
[----:B012---:R-:W-:-:S04]  /*4670*/  IMAD.SHL.U32 R7, R9, 0x10, RZ ;  /* 0x0000001009077824 */ /* 0x007fc800078e00ff */
[----:B------:R-:W-:-:S05]  /*4680*/  IMAD.SHL.U32 R8, R0, 0x2, RZ ;  /* 0x0000000200087824 */ /* 0x000fca00078e00ff */
[----:B------:R-:W-:Y:S01]  /*4690*/  LOP3.LUT R8, R0, R8, R7, 0x96, !PT ;  /* 0x0000000800087212 */ /* 0x000fe200078e9607 */
[----:B------:R-:W-:-:S03]  /*46a0*/  IMAD.MOV.U32 R0, RZ, RZ, 0x2f800000 ;  /* 0x2f800000ff007424 */ /* 0x000fc600078e00ff */
[----:B------:R-:W-:-:S04]  /*46b0*/  LOP3.LUT R9, R8, R9, RZ, 0x3c, !PT ;  /* 0x0000000908097212 */ /* 0x000fc800078e3cff */
[----:B------:R-:W-:-:S04]  /*46c0*/  IADD3 R9, PT, PT, R6, 0x587c5, R9 ;  /* 0x000587c506097810 */ /* 0x000fc80007ffe009 */
[----:B------:R-:W-:-:S05]  /*46d0*/  I2FP.F32.U32 R9, R9 ;  /* 0x0000000900097245 */ /* 0x000fca0000201000 */
[----:B------:R-:W-:-:S04]  /*46e0*/  FFMA R9, R9, R0, 1.1641532182693481445e-10 ;  /* 0x2f00000009097423 */ /* 0x000fc80000000000 */
[----:B---3--:R-:W-:-:S05]  /*46f0*/  FADD R9, R9, R4 ;  /* 0x0000000409097221 */ /* 0x008fca0000000000 */
[----:B------:R0:W-:Y:S04]  /*4700*/  ST.E desc[UR4][R2.64], R9 ;  /* 0x0000000902007985 */ /* 0x0001e8000c101904 */
[----:B------:R-:W2:Y:S04]  /*4710*/  LDL R16, [R1+0x34] ;  /* 0x0000340001107983 */ /* 0x000ea80000100800 */
[----:B------:R-:W2:Y:S04]  /*4720*/  LDL R17, [R1+0x38] ;  /* 0x0000380001117983 */ /* 0x000ea80000100800 */
[----:B0-----:R-:W2:Y:S04]  /*4730*/  LDL R2, [R1+0x30] ;  /* 0x0000300001027983 */ /* 0x001ea80000100800 */
[----:B------:R-:W2:Y:S04]  /*4740*/  LDL R18, [R1+0x3c] ;  /* 0x00003c0001127983 */ /* 0x000ea80000100800 */
        /* <DEDUP_REMOVED lines=10> */
[----:B------:R0:W2:Y:S02]  /*47f0*/  LDL R31, [R1+0x68] ;  /* 0x00006800011f7983 */ /* 0x0000a40000100800 */
[----:B0-----:R-:W-:Y:S01]  /*4800*/  VIADD R1, R1, 0x70 ;  /* 0x0000007001017836 */ /* 0x001fe20000000000 */
[----:B--2---:R-:W-:Y:S06]  /*4810*/  RET.REL.NODEC R20 `(_Z10initThreadPf) ;  /* 0xffffffb414f87950 */ /* 0x004fec0003c3ffff */
.L_x_15:
[----:B------:R-:W-:-:S00]  /*4820*/  BRA `(.L_x_15) ;  /* 0xfffffffc00fc7947 */ /* 0x000fc0000383ffff */
[----:B------:R-:W-:-:S00]  /*4830*/  NOP ;  /* 0x0000000000007918 */ /* 0x000fc00000000000 */
        /* <DEDUP_REMOVED lines=12> */
.L_x_45:


//--------------------- .text._Z16initCurandStatesP17curandStateXORWOWm --------------------------
	.section	.text._Z16initCurandStatesP17curandStateXORWOWm,"ax",@progbits
	.align	128
        .global         _Z16initCurandStatesP17curandStateXORWOWm
        .type           _Z16initCurandStatesP17curandStateXORWOWm,@function
        .size           _Z16initCurandStatesP17curandStateXORWOWm,(.L_x_48 - _Z16initCurandStatesP17curandStateXORWOWm)
        .other          _Z16initCurandStatesP17curandStateXORWOWm,@"STO_CUDA_ENTRY STV_DEFAULT"
_Z16initCurandStatesP17curandStateXORWOWm:
.text._Z16initCurandStatesP17curandStateXORWOWm:
[----:B------:R-:W-:Y:S01]  /*0000*/  LDC R1, c[0x0][0x37c] ;  /* 0x0000df00ff017b82 */ /* 0x000fe20000000800 */
[----:B------:R-:W0:Y:S07]  /*0010*/  S2R R3, SR_TID.X ;  /* 0x0000000000037919 */ /* 0x000e2e0000002100 */
[----:B------:R-:W0:Y:S01]  /*0020*/  S2UR UR4, SR_CTAID.X ;  /* 0x00000000000479c3 */ /* 0x000e220000002500 */
[----:B------:R-:W1:Y:S01]  /*0030*/  LDCU.64 UR6, c[0x0][0x388] ;  /* 0x00007100ff0677ac */ /* 0x000e620008000a00 */
[----:B------:R-:W-:Y:S06]  /*0040*/  BSSY.RECONVERGENT B0, `(.L_x_16) ;  /* 0x00000e7000007945 */ /* 0x000fec0003800200 */
[----:B------:R-:W0:Y:S08]  /*0050*/  LDC R0, c[0x0][0x360] ;  /* 0x0000d800ff007b82 */ /* 0x000e300000000800 */
[----:B------:R-:W2:Y:S01]  /*0060*/  LDC.64 R6, c[0x0][0x380] ;  /* 0x0000e000ff067b82 */ /* 0x000ea20000000a00 */
[----:B0-----:R-:W-:Y:S01]  /*0070*/  IMAD R0, R0, UR4, R3 ;  /* 0x0000000400007c24 */ /* 0x001fe2000f8e0203 */
[----:B------:R-:W0:Y:S04]  /*0080*/  LDCU.64 UR4, c[0x0][0x358] ;  /* 0x00006b00ff0477ac */ /* 0x000e280008000a00 */
[----:B-1----:R-:W-:-:S02]  /*0090*/  IADD3 R2, P0, PT, R0, UR6, RZ ;  /* 0x0000000600027c10 */ /* 0x002fc4000ff1e0ff */
[----:B------:R-:W-:Y:S01]  /*00a0*/  SHF.R.S32.HI R13, RZ, 0x1f, R0 ;  /* 0x0000001fff0d7819 */ /* 0x000fe20000011400 */
[----:B--2---:R-:W-:Y:S01]  /*00b0*/  IMAD.WIDE R6, R0, 0x30, R6 ;  /* 0x0000003000067825 */ /* 0x004fe200078e0206 */
[----:B------:R-:W-:Y:S02]  /*00c0*/  LOP3.LUT R2, R2, 0xaad26b49, RZ, 0x3c, !PT ;  /* 0xaad26b4902027812 */ /* 0x000fe400078e3cff */
[----:B------:R-:W-:Y:S02]  /*00d0*/  IADD3.X R3, PT, PT, R13, UR7, RZ, P0, !PT ;  /* 0x000000070d037c10 */ /* 0x000fe400087fe4ff */
[----:B------:R-:W-:Y:S01]  /*00e0*/  ISETP.NE.AND P0, PT, R0, RZ, PT ;  /* 0x000000ff0000720c */ /* 0x000fe20003f05270 */
[----:B------:R-:W-:Y:S01]  /*00f0*/  IMAD R2, R2, 0x4182bed5, RZ ;  /* 0x4182bed502027824 */ /* 0x000fe200078e02ff */
[----:B------:R-:W-:-:S03]  /*0100*/  LOP3.LUT R3, R3, 0xf7dcefdd, RZ, 0x3c, !PT ;  /* 0xf7dcefdd03037812 */ /* 0x000fc600078e3cff */
[C---:B------:R-:W-:Y:S01]  /*0110*/  VIADD R5, R2.reuse, 0x75bcd15 ;  /* 0x075bcd1502057836 */ /* 0x040fe20000000000 */
[C---:B------:R-:W-:Y:S01]  /*0120*/  LOP3.LUT R8, R2.reuse, 0x159a55e5, RZ, 0x3c, !PT ;  /* 0x159a55e502087812 */ /* 0x040fe200078e3cff */
[----:B------:R-:W-:Y:S02]  /*0130*/  IMAD R3, R3, -0x658354e5, RZ ;  /* 0x9a7cab1b03037824 */ /* 0x000fe400078e02ff */
[C---:B------:R-:W-:Y:S02]  /*0140*/  VIADD R11, R2.reuse, 0x583f19 ;  /* 0x00583f19020b7836 */ /* 0x040fe40000000000 */
[C---:B------:R-:W-:Y:S01]  /*0150*/  VIADD R9, R3.reuse, 0x1f123bb5 ;  /* 0x1f123bb503097836 */ /* 0x040fe20000000000 */
[----:B------:R-:W-:Y:S02]  /*0160*/  IADD3 R4, PT, PT, R2, 0x64f0c9, R3 ;  /* 0x0064f0c902047810 */ /* 0x000fe40007ffe003 */
[----:B------:R-:W-:Y:S02]  /*0170*/  LOP3.LUT R10, R3, 0x5491333, RZ, 0x3c, !PT ;  /* 0x05491333030a7812 */ /* 0x000fe400078e3cff */
[----:B0-----:R0:W-:Y:S04]  /*0180*/  STG.E.64 desc[UR4][R6.64+0x8], R8 ;  /* 0x0000080806007986 */ /* 0x0011e8000c101b04 */
[----:B------:R0:W-:Y:S04]  /*0190*/  STG.E.64 desc[UR4][R6.64], R4 ;  /* 0x0000000406007986 */ /* 0x0001e8000c101b04 */
[----:B------:R0:W-:Y:S01]  /*01a0*/  STG.E.64 desc[UR4][R6.64+0x10], R10 ;  /* 0x0000100a06007986 */ /* 0x0001e2000c101b04 */
[----:B------:R-:W-:Y:S05]  /*01b0*/  @!P0 BRA `(.L_x_17) ;  /* 0x0000000c003c8947 */ /* 0x000fea0003800000 */
[----:B------:R-:W-:-:S07]  /*01c0*/  IMAD.MOV.U32 R12, RZ, RZ, RZ ;  /* 0x000000ffff0c7224 */ /* 0x000fce00078e00ff */
.L_x_23:
[----:B-1----:R-:W-:Y:S01]  /*01d0*/  LOP3.LUT R2, R0, 0x3, RZ, 0xc0, !PT ;  /* 0x0000000300027812 */ /* 0x002fe200078ec0ff */
[----:B------:R-:W-:Y:S03]  /*01e0*/  BSSY.RECONVERGENT B1, `(.L_x_18) ;  /* 0x00000c6000017945 */ /* 0x000fe60003800200 */
[----:B------:R-:W-:-:S04]  /*01f0*/  ISETP.NE.U32.AND P0, PT, R2, RZ, PT ;  /* 0x000000ff0200720c */ /* 0x000fc80003f05070 */
[----:B------:R-:W-:-:S13]  /*0200*/  ISETP.NE.AND.EX P0, PT, RZ, RZ, PT, P0 ;  /* 0x000000ffff00720c */ /* 0x000fda0003f05300 */
[----:B------:R-:W-:Y:S05]  /*0210*/  @!P0 BRA `(.L_x_19) ;  /* 0x0000000c00088947 */ /* 0x000fea0003800000 */
[----:B0-----:R-:W0:Y:S01]  /*0220*/  LDC.64 R8, c[0x4][RZ] ;  /* 0x01000000ff087b82 */ /* 0x001e220000000a00 */
[----:B------:R-:W-:Y:S02]  /*0230*/  IMAD.MOV.U32 R14, RZ, RZ, RZ ;  /* 0x000000ffff0e7224 */ /* 0x000fe400078e00ff */
[----:B0-----:R-:W-:-:S07]  /*0240*/  IMAD.WIDE.U32 R8, R12, 0xc80, R8 ;  /* 0x00000c800c087825 */ /* 0x001fce00078e0008 */
.L_x_22:
[----:B-1----:R-:W-:Y:S01]  /*0250*/  IMAD.MOV.U32 R15, RZ, RZ, RZ ;  /* 0x000000ffff0f7224 */ /* 0x002fe200078e00ff */
[----:B------:R-:W-:Y:S01]  /*0260*/  CS2R R2, SRZ ;  /* 0x0000000000027805 */ /* 0x000fe2000001ff00 */
[----:B------:R-:W-:Y:S01]  /*0270*/  IMAD.MOV.U32 R17, RZ, RZ, RZ ;  /* 0x000000ffff117224 */ /* 0x000fe200078e00ff */
[----:B------:R-:W-:-:S07]  /*0280*/  CS2R R4, SRZ ;  /* 0x0000000000047805 */ /* 0x000fce000001ff00 */
.L_x_21:
[----:B------:R-:W-:-:S05]  /*0290*/  IMAD.WIDE.U32 R10, R17, 0x4, R6 ;  /* 0x00000004110a7825 */ /* 0x000fca00078e0006 */
[----:B------:R0:W5:Y:S01]  /*02a0*/  LDG.E R16, desc[UR4][R10.64+0x4] ;  /* 0x000004040a107981 */ /* 0x000162000c1e1900 */
[----:B------:R-:W-:-:S07]  /*02b0*/  IMAD.MOV.U32 R19, RZ, RZ, RZ ;  /* 0x000000ffff137224 */ /* 0x000fce00078e00ff */
.L_x_20:
[----:B-----5:R-:W-:Y:S01]  /*02c0*/  SHF.R.U32.HI R24, RZ, R19, R16 ;  /* 0x00000013ff187219 */ /* 0x020fe20000011610 */
[----:B0-----:R-:W-:-:S03]  /*02d0*/  IMAD.SHL.U32 R10, R17, 0x20, RZ ;  /* 0x00000020110a7824 */ /* 0x001fc600078e00ff */
[----:B------:R-:W-:Y:S01]  /*02e0*/  LOP3.LUT R11, R24, 0x1, RZ, 0xc0, !PT ;  /* 0x00000001180b7812 */ /* 0x000fe200078ec0ff */
[----:B------:R-:W-:-:S03]  /*02f0*/  IMAD.IADD R10, R10, 0x1, R19 ;  /* 0x000000010a0a7824 */ /* 0x000fc600078e0213 */
[----:B------:R-:W-:Y:S01]  /*0300*/  ISETP.NE.U32.AND P0, PT, R11, 0x1, PT ;  /* 0x000000010b00780c */ /* 0x000fe20003f05070 */
[----:B------:R-:W-:-:S03]  /*0310*/  IMAD R11, R10, 0x5, RZ ;  /* 0x000000050a0b7824 */ /* 0x000fc600078e02ff */
[----:B------:R-:W-:Y:S01]  /*0320*/  R2P PR, R24, 0x7e ;  /* 0x0000007e18007804 */ /* 0x000fe20000000000 */
[----:B------:R-:W-:-:S08]  /*0330*/  IMAD.WIDE.U32 R10, R11, 0x4, R8 ;  /* 0x000000040b0a7825 */ /* 0x000fd000078e0008 */
[----:B------:R-:W2:Y:S04]  /*0340*/  @!P0 LDG.E R18, desc[UR4][R10.64] ;  /* 0x000000040a128981 */ /* 0x000ea8000c1e1900 */
[----:B------:R-:W3:Y:S04]  /*0350*/  @!P0 LDG.E R20, desc[UR4][R10.64+0x10] ;  /* 0x000010040a148981 */ /* 0x000ee8000c1e1900 */
[----:B------:R-:W4:Y:S04]  /*0360*/  @P1 LDG.E R22, desc[UR4][R10.64+0x14] ;  /* 0x000014040a161981 */ /* 0x000f28000c1e1900 */
[----:B------:R-:W4:Y:S04]  /*0370*/  @P2 LDG.E R26, desc[UR4][R10.64+0x28] ;  /* 0x000028040a1a2981 */ /* 0x000f28000c1e1900 */
[----:B------:R-:W4:Y:S04]  /*0380*/  @!P0 LDG.E R21, desc[UR4][R10.64+0x4] ;  /* 0x000004040a158981 */ /* 0x000f28000c1e1900 */
[----:B------:R-:W4:Y:S04]  /*0390*/  @!P0 LDG.E R23, desc[UR4][R10.64+0xc] ;  /* 0x00000c040a178981 */ /* 0x000f28000c1e1900 */
[----:B------:R-:W4:Y:S04]  /*03a0*/  @P1 LDG.E R25, desc[UR4][R10.64+0x18] ;  /* 0x000018040a191981 */ /* 0x000f28000c1e1900 */
[----:B------:R-:W4:Y:S04]  /*03b0*/  @P3 LDG.E R28, desc[UR4][R10.64+0x3c] ;  /* 0x00003c040a1c3981 */ /* 0x000f28000c1e1900 */
[----:B------:R-:W4:Y:S01]  /*03c0*/  @P6 LDG.E R27, desc[UR4][R10.64+0x7c] ;  /* 0x00007c040a1b6981 */ /* 0x000f22000c1e1900 */
[----:B--2---:R-:W-:-:S03]  /*03d0*/  @!P0 LOP3.LUT R15, R15, R18, RZ, 0x3c, !PT ;  /* 0x000000120f0f8212 */ /* 0x004fc600078e3cff */
[----:B------:R-:W2:Y:S01]  /*03e0*/  @!P0 LDG.E R18, desc[UR4][R10.64+0x8] ;  /* 0x000008040a128981 */ /* 0x000ea2000c1e1900 */
[----:B---3--:R-:W-:-:S03]  /*03f0*/  @!P0 LOP3.LUT R3, R3, R20, RZ, 0x3c, !PT ;  /* 0x0000001403038212 */ /* 0x008fc600078e3cff */
[----:B------:R-:W3:Y:S01]  /*0400*/  @P1 LDG.E R20, desc[UR4][R10.64+0x24] ;  /* 0x000024040a141981 */ /* 0x000ee2000c1e1900 */
[----:B----4-:R-:W-:-:S03]  /*0410*/  @P1 LOP3.LUT R15, R15, R22, RZ, 0x3c, !PT ;  /* 0x000000160f0f1212 */ /* 0x010fc600078e3cff */
[----:B------:R-:W4:Y:S01]  /*0420*/  @P2 LDG.E R22, desc[UR4][R10.64+0x38] ;  /* 0x000038040a162981 */ /* 0x000f22000c1e1900 */
[----:B------:R-:W-:-:S03]  /*0430*/  @P2 LOP3.LUT R15, R15, R26, RZ, 0x3c, !PT ;  /* 0x0000001a0f0f2212 */ /* 0x000fc600078e3cff */
[----:B------:R-:W4:Y:S01]  /*0440*/  @P4 LDG.E R26, desc[UR4][R10.64+0x50] ;  /* 0x000050040a1a4981 */ /* 0x000f22000c1e1900 */
[----:B------:R-:W-:-:S03]  /*0450*/  @!P0 LOP3.LUT R4, R4, R21, RZ, 0x3c, !PT ;  /* 0x0000001504048212 */ /* 0x000fc600078e3cff */
[----:B------:R-:W4:Y:S01]  /*0460*/  @P1 LDG.E R21, desc[UR4][R10.64+0x20] ;  /* 0x000020040a151981 */ /* 0x000f22000c1e1900 */
[----:B------:R-:W-:-:S03]  /*0470*/  @!P0 LOP3.LUT R2, R2, R23, RZ, 0x3c, !PT ;  /* 0x0000001702028212 */ /* 0x000fc600078e3cff */
[----:B------:R-:W4:Y:S01]  /*0480*/  @P2 LDG.E R23, desc[UR4][R10.64+0x2c] ;  /* 0x00002c040a172981 */ /* 0x000f22000c1e1900 */
[----:B------:R-:W-:-:S03]  /*0490*/  @P1 LOP3.LUT R4, R4, R25, RZ, 0x3c, !PT ;  /* 0x0000001904041212 */ /* 0x000fc600078e3cff */
[----:B------:R-:W4:Y:S01]  /*04a0*/  @P2 LDG.E R25, desc[UR4][R10.64+0x34] ;  /* 0x000034040a192981 */ /* 0x000f22000c1e1900 */
[----:B--2---:R-:W-:-:S03]  /*04b0*/  @!P0 LOP3.LUT R5, R5, R18, RZ, 0x3c, !PT ;  /* 0x0000001205058212 */ /* 0x004fc600078e3cff */
[----:B------:R-:W2:Y:S01]  /*04c0*/  @P1 LDG.E R18, desc[UR4][R10.64+0x1c] ;  /* 0x00001c040a121981 */ /* 0x000ea2000c1e1900 */
[----:B---3--:R-:W-:-:S03]  /*04d0*/  @P1 LOP3.LUT R3, R3, R20, RZ, 0x3c, !PT ;  /* 0x0000001403031212 */ /* 0x008fc600078e3cff */
[----:B------:R-:W3:Y:S01]  /*04e0*/  @P2 LDG.E R20, desc[UR4][R10.64+0x30] ;  /* 0x000030040a142981 */ /* 0x000ee2000c1e1900 */
[----:B----4-:R-:W-:-:S03]  /*04f0*/  @P2 LOP3.LUT R3, R3, R22, RZ, 0x3c, !PT ;  /* 0x0000001603032212 */ /* 0x010fc600078e3cff */
[----:B------:R-:W4:Y:S01]  /*0500*/  @P3 LDG.E R22, desc[UR4][R10.64+0x4c] ;  /* 0x00004c040a163981 */ /* 0x000f22000c1e1900 */
[----:B------:R-:W-:-:S04]  /*0510*/  @P3 LOP3.LUT R15, R15, R28, RZ, 0x3c, !PT ;  /* 0x0000001c0f0f3212 */ /* 0x000fc800078e3cff */
[----:B------:R-:W-:Y:S02]  /*0520*/  @P4 LOP3.LUT R15, R15, R26, RZ, 0x3c, !PT ;  /* 0x0000001a0f0f4212 */ /* 0x000fe400078e3cff */
[----:B------:R-:W-:Y:S01]  /*0530*/  @P1 LOP3.LUT R2, R2, R21, RZ, 0x3c, !PT ;  /* 0x0000001502021212 */ /* 0x000fe200078e3cff */
[----:B------:R-:W4:Y:S04]  /*0540*/  @P5 LDG.E R26, desc[UR4][R10.64+0x64] ;  /* 0x000064040a1a5981 */ /* 0x000f28000c1e1900 */
[----:B------:R-:W4:Y:S01]  /*0550*/  @P3 LDG.E R21, desc[UR4][R10.64+0x40] ;  /* 0x000040040a153981 */ /* 0x000f22000c1e1900 */
[----:B------:R-:W-:Y:S02]  /*0560*/  @P2 LOP3.LUT R4, R4, R23, RZ, 0x3c, !PT ;  /* 0x0000001704042212 */ /* 0x000fe400078e3cff */
[----:B------:R-:W-:Y:S01]  /*0570*/  @P2 LOP3.LUT R2, R2, R25, RZ, 0x3c, !PT ;  /* 0x0000001902022212 */ /* 0x000fe200078e3cff */
[----:B------:R-:W4:Y:S04]  /*0580*/  @P3 LDG.E R23, desc[UR4][R10.64+0x48] ;  /* 0x000048040a173981 */ /* 0x000f28000c1e1900 */
[----:B------:R-:W4:Y:S01]  /*0590*/  @P4 LDG.E R25, desc[UR4][R10.64+0x54] ;  /* 0x000054040a194981 */ /* 0x000f22000c1e1900 */
[----:B--2---:R-:W-:-:S03]  /*05a0*/  @P1 LOP3.LUT R5, R5, R18, RZ, 0x3c, !PT ;  /* 0x0000001205051212 */ /* 0x004fc600078e3cff */
[----:B------:R-:W2:Y:S01]  /*05b0*/  @P3 LDG.E R18, desc[UR4][R10.64+0x44] ;  /* 0x000044040a123981 */ /* 0x000ea2000c1e1900 */
[----:B---3--:R-:W-:-:S03]  /*05c0*/  @P2 LOP3.LUT R5, R5, R20, RZ, 0x3c, !PT ;  /* 0x0000001405052212 */ /* 0x008fc600078e3cff */
[----:B------:R-:W3:Y:S01]  /*05d0*/  @P4 LDG.E R20, desc[UR4][R10.64+0x58] ;  /* 0x000058040a144981 */ /* 0x000ee2000c1e1900 */
[----:B----4-:R-:W-:-:S03]  /*05e0*/  @P3 LOP3.LUT R3, R3, R22, RZ, 0x3c, !PT ;  /* 0x0000001603033212 */ /* 0x010fc600078e3cff */
[----:B------:R-:W4:Y:S01]  /*05f0*/  @P4 LDG.E R22, desc[UR4][R10.64+0x60] ;  /* 0x000060040a164981 */ /* 0x000f22000c1e1900 */
[----:B------:R-:W-:Y:S02]  /*0600*/  LOP3.LUT P0, RZ, R24, 0x80, RZ, 0xc0, !PT ;  /* 0x0000008018ff7812 */ /* 0x000fe4000780c0ff */
[----:B------:R-:W-:Y:S02]  /*0610*/  @P5 LOP3.LUT R15, R15, R26, RZ, 0x3c, !PT ;  /* 0x0000001a0f0f5212 */ /* 0x000fe400078e3cff */
[----:B------:R-:W4:Y:S01]  /*0620*/  @P6 LDG.E R26, desc[UR4][R10.64+0x78] ;  /* 0x000078040a1a6981 */ /* 0x000f22000c1e1900 */
[----:B------:R-:W-:-:S03]  /*0630*/  @P3 LOP3.LUT R4, R4, R21, RZ, 0x3c, !PT ;  /* 0x0000001504043212 */ /* 0x000fc600078e3cff */
[----:B------:R-:W4:Y:S01]  /*0640*/  @P4 LDG.E R21, desc[UR4][R10.64+0x5c] ;  /* 0x00005c040a154981 */ /* 0x000f22000c1e1900 */
[----:B------:R-:W-:-:S03]  /*0650*/  @P3 LOP3.LUT R2, R2, R23, RZ, 0x3c, !PT ;  /* 0x0000001702023212 */ /* 0x000fc600078e3cff */
[----:B------:R-:W4:Y:S01]  /*0660*/  @P5 LDG.E R23, desc[UR4][R10.64+0x68] ;  /* 0x000068040a175981 */ /* 0x000f22000c1e1900 */
[----:B------:R-:W-:-:S03]  /*0670*/  @P4 LOP3.LUT R4, R4, R25, RZ, 0x3c, !PT ;  /* 0x0000001904044212 */ /* 0x000fc600078e3cff */
[----:B------:R-:W4:Y:S01]  /*0680*/  @P5 LDG.E R25, desc[UR4][R10.64+0x70] ;  /* 0x000070040a195981 */ /* 0x000f22000c1e1900 */
[----:B--2---:R-:W-:-:S03]  /*0690*/  @P3 LOP3.LUT R5, R5, R18, RZ, 0x3c, !PT ;  /* 0x0000001205053212 */ /* 0x004fc600078e3cff */
[----:B------:R-:W2:Y:S01]  /*06a0*/  @P5 LDG.E R18, desc[UR4][R10.64+0x6c] ;  /* 0x00006c040a125981 */ /* 0x000ea2000c1e1900 */
[----:B---3--:R-:W-:-:S03]  /*06b0*/  @P4 LOP3.LUT R5, R5, R20, RZ, 0x3c, !PT ;  /* 0x0000001405054212 */ /* 0x008fc600078e3cff */
[----:B------:R-:W3:Y:S01]  /*06c0*/  @P5 LDG.E R20, desc[UR4][R10.64+0x74] ;  /* 0x000074040a145981 */ /* 0x000ee2000c1e1900 */
[----:B----4-:R-:W-:-:S03]  /*06d0*/  @P4 LOP3.LUT R3, R3, R22, RZ, 0x3c, !PT ;  /* 0x0000001603034212 */ /* 0x010fc600078e3cff */
[----:B------:R-:W4:Y:S01]  /*06e0*/  @P0 LDG.E R22, desc[UR4][R10.64+0x8c] ;  /* 0x00008c040a160981 */ /* 0x000f22000c1e1900 */
[----:B------:R-:W-:-:S03]  /*06f0*/  @P6 LOP3.LUT R15, R15, R26, RZ, 0x3c, !PT ;  /* 0x0000001a0f0f6212 */ /* 0x000fc600078e3cff */
        /* <DEDUP_REMOVED lines=15> */
[----:B------:R-:W-:Y:S02]  /*07f0*/  @P0 LOP3.LUT R4, R4, R23, RZ, 0x3c, !PT ;  /* 0x0000001704040212 */ /* 0x000fe400078e3cff */
[----:B------:R-:W-:Y:S02]  /*0800*/  @P0 LOP3.LUT R2, R2, R25, RZ, 0x3c, !PT ;  /* 0x0000001902020212 */ /* 0x000fe400078e3cff */
[----:B--2---:R-:W-:Y:S02]  /*0810*/  @P6 LOP3.LUT R5, R5, R18, RZ, 0x3c, !PT ;  /* 0x0000001205056212 */ /* 0x004fe400078e3cff */
[----:B---3--:R-:W-:-:S02]  /*0820*/  @P6 LOP3.LUT R3, R3, R20, RZ, 0x3c, !PT ;  /* 0x0000001403036212 */ /* 0x008fc400078e3cff */
[----:B----4-:R-:W-:Y:S02]  /*0830*/  @P0 LOP3.LUT R5, R5, R22, RZ, 0x3c, !PT ;  /* 0x0000001605050212 */ /* 0x010fe400078e3cff */
[----:B------:R-:W-:Y:S02]  /*0840*/  @P0 LOP3.LUT R3, R3, R26, RZ, 0x3c, !PT ;  /* 0x0000001a03030212 */ /* 0x000fe400078e3cff */
[----:B------:R-:W-:-:S13]  /*0850*/  R2P PR, R24.B1, 0x7f ;  /* 0x0000007f18007804 */ /* 0x000fda0000001000 */
[----:B------:R-:W2:Y:S04]  /*0860*/  @P0 LDG.E R18, desc[UR4][R10.64+0xa0] ;  /* 0x0000a0040a120981 */ /* 0x000ea8000c1e1900 */
[----:B------:R-:W3:Y:S04]  /*0870*/  @P1 LDG.E R22, desc[UR4][R10.64+0xb4] ;  /* 0x0000b4040a161981 */ /* 0x000ee8000c1e1900 */
[----:B------:R-:W4:Y:S04]  /*0880*/  @P2 LDG.E R26, desc[UR4][R10.64+0xc8] ;  /* 0x0000c8040a1a2981 */ /* 0x000f28000c1e1900 */
[----:B------:R-:W4:Y:S04]  /*0890*/  @P3 LDG.E R28, desc[UR4][R10.64+0xdc] ;  /* 0x0000dc040a1c3981 */ /* 0x000f28000c1e1900 */
[----:B------:R-:W4:Y:S04]  /*08a0*/  @P0 LDG.E R23, desc[UR4][R10.64+0xa4] ;  /* 0x0000a4040a170981 */ /* 0x000f28000c1e1900 */
[----:B------:R-:W4:Y:S04]  /*08b0*/  @P0 LDG.E R20, desc[UR4][R10.64+0xa8] ;  /* 0x0000a8040a140981 */ /* 0x000f28000c1e1900 */
[----:B------:R-:W4:Y:S04]  /*08c0*/  @P4 LDG.E R25, desc[UR4][R10.64+0xf0] ;  /* 0x0000f0040a194981 */ /* 0x000f28000c1e1900 */
        /* <DEDUP_REMOVED lines=21> */
[----:B------:R-:W-:Y:S02]  /*0a20*/  LOP3.LUT P0, RZ, R24, 0x8000, RZ, 0xc0, !PT ;  /* 0x0000800018ff7812 */ /* 0x000fe4000780c0ff */
[----:B----4-:R-:W-:Y:S01]  /*0a30*/  @P5 LOP3.LUT R15, R15, R26, RZ, 0x3c, !PT ;  /* 0x0000001a0f0f5212 */ /* 0x010fe200078e3cff */
[----:B------:R-:W4:Y:S04]  /*0a40*/  @P3 LDG.E R24, desc[UR4][R10.64+0xe4] ;  /* 0x0000e4040a183981 */ /* 0x000f28000c1e1900 */
[----:B------:R-:W2:Y:S01]  /*0a50*/  @P6 LDG.E R26, desc[UR4][R10.64+0x118] ;  /* 0x000118040a1a6981 */ /* 0x000ea2000c1e1900 */
        /* <DEDUP_REMOVED lines=8> */
[----:B---3--:R-:W-:-:S03]  /*0ae0*/  @P2 LOP3.LUT R3, R3, R22, RZ, 0x3c, !PT ;  /* 0x0000001603032212 */ /* 0x008fc600078e3cff */
[----:B------:R-:W3:Y:S01]  /*0af0*/  @P4 LDG.E R22, desc[UR4][R10.64+0x100] ;  /* 0x000100040a164981 */ /* 0x000ee2000c1e1900 */
[----:B--2---:R-:W-:-:S03]  /*0b00*/  @P6 LOP3.LUT R15, R15, R26, RZ, 0x3c, !PT ;  /* 0x0000001a0f0f6212 */ /* 0x004fc600078e3cff */
[----:B------:R-:W2:Y:S01]  /*0b10*/  @P0 LDG.E R26, desc[UR4][R10.64+0x12c] ;  /* 0x00012c040a1a0981 */ /* 0x000ea2000c1e1900 */
[----:B----4-:R-:W-:-:S03]  /*0b20*/  @P2 LOP3.LUT R2, R2, R23, RZ, 0x3c, !PT ;  /* 0x0000001702022212 */ /* 0x010fc600078e3cff */
[----:B------:R-:W4:Y:S01]  /*0b30*/  @P4 LDG.E R23, desc[UR4][R10.64+0xfc] ;  /* 0x0000fc040a174981 */ /* 0x000f22000c1e1900 */
[----:B------:R-:W-:-:S03]  /*0b40*/  @P2 LOP3.LUT R5, R5, R20, RZ, 0x3c, !PT ;  /* 0x0000001405052212 */ /* 0x000fc600078e3cff */
[----:B------:R-:W4:Y:S01]  /*0b50*/  @P4 LDG.E R20, desc[UR4][R10.64+0xf8] ;  /* 0x0000f8040a144981 */ /* 0x000f22000c1e1900 */
[----:B------:R-:W-:Y:S02]  /*0b60*/  @P3 LOP3.LUT R2, R2, R27, RZ, 0x3c, !PT ;  /* 0x0000001b02023212 */ /* 0x000fe400078e3cff */
[----:B------:R-:W-:Y:S01]  /*0b70*/  @P3 LOP3.LUT R4, R4, R25, RZ, 0x3c, !PT ;  /* 0x0000001904043212 */ /* 0x000fe200078e3cff */
[----:B------:R-:W4:Y:S01]  /*0b80*/  @P5 LDG.E R27, desc[UR4][R10.64+0x110] ;  /* 0x000110040a1b5981 */ /* 0x000f22000c1e1900 */
[----:B------:R-:W-:-:S03]  /*0b90*/  @P3 LOP3.LUT R5, R5, R24, RZ, 0x3c, !PT ;  /* 0x0000001805053212 */ /* 0x000fc600078e3cff */
[----:B------:R-:W4:Y:S04]  /*0ba0*/  @P5 LDG.E R25, desc[UR4][R10.64+0x108] ;  /* 0x000108040a195981 */ /* 0x000f28000c1e1900 */
        /* <DEDUP_REMOVED lines=19> */
[----:B------:R-:W-:-:S05]  /*0ce0*/  VIADD R19, R19, 0x10 ;  /* 0x0000001013137836 */ /* 0x000fca0000000000 */
[----:B------:R-:W-:Y:S02]  /*0cf0*/  ISETP.NE.AND P1, PT, R19, 0x20, PT ;  /* 0x000000201300780c */ /* 0x000fe40003f25270 */
[----:B------:R-:W-:Y:S02]  /*0d00*/  @P5 LOP3.LUT R3, R3, R18, RZ, 0x3c, !PT ;  /* 0x0000001203035212 */ /* 0x000fe400078e3cff */
[----:B------:R-:W-:Y:S02]  /*0d10*/  @P6 LOP3.LUT R4, R4, R21, RZ, 0x3c, !PT ;  /* 0x0000001504046212 */ /* 0x000fe400078e3cff */
[----:B---3--:R-:W-:-:S04]  /*0d20*/  @P6 LOP3.LUT R3, R3, R22, RZ, 0x3c, !PT ;  /* 0x0000001603036212 */ /* 0x008fc800078e3cff */
[----:B--2---:R-:W-:Y:S02]  /*0d30*/  @P0 LOP3.LUT R3, R3, R26, RZ, 0x3c, !PT ;  /* 0x0000001a03030212 */ /* 0x004fe400078e3cff */
[----:B----4-:R-:W-:Y:S02]  /*0d40*/  @P6 LOP3.LUT R2, R2, R23, RZ, 0x3c, !PT ;  /* 0x0000001702026212 */ /* 0x010fe400078e3cff */
[----:B------:R-:W-:Y:S02]  /*0d50*/  @P6 LOP3.LUT R5, R5, R20, RZ, 0x3c, !PT ;  /* 0x0000001405056212 */ /* 0x000fe400078e3cff */
[----:B------:R-:W-:Y:S02]  /*0d60*/  @P0 LOP3.LUT R2, R2, R27, RZ, 0x3c, !PT ;  /* 0x0000001b02020212 */ /* 0x000fe400078e3cff */
[----:B------:R-:W-:Y:S02]  /*0d70*/  @P0 LOP3.LUT R4, R4, R25, RZ, 0x3c, !PT ;  /* 0x0000001904040212 */ /* 0x000fe400078e3cff */
[----:B------:R-:W-:Y:S01]  /*0d80*/  @P0 LOP3.LUT R5, R5, R24, RZ, 0x3c, !PT ;  /* 0x0000001805050212 */ /* 0x000fe200078e3cff */
[----:B------:R-:W-:Y:S06]  /*0d90*/  @P1 BRA `(.L_x_20) ;  /* 0xfffffff400481947 */ /* 0x000fec000383ffff */
[----:B------:R-:W-:-:S05]  /*0da0*/  VIADD R17, R17, 0x1 ;  /* 0x0000000111117836 */ /* 0x000fca0000000000 */
[----:B------:R-:W-:-:S13]  /*0db0*/  ISETP.NE.AND P0, PT, R17, 0x5, PT ;  /* 0x000000051100780c */ /* 0x000fda0003f05270 */
[----:B------:R-:W-:Y:S05]  /*0dc0*/  @P0 BRA `(.L_x_21) ;  /* 0xfffffff400300947 */ /* 0x000fea000383ffff */
[----:B------:R1:W-:Y:S01]  /*0dd0*/  STG.E.64 desc[UR4][R6.64+0x8], R4 ;  /* 0x0000080406007986 */ /* 0x0003e2000c101b04 */
[----:B------:R-:W-:Y:S01]  /*0de0*/  VIADD R14, R14, 0x1 ;  /* 0x000000010e0e7836 */ /* 0x000fe20000000000 */
[----:B------:R-:W-:Y:S02]  /*0df0*/  LOP3.LUT R11, R0, 0x3, RZ, 0xc0, !PT ;  /* 0x00000003000b7812 */ /* 0x000fe400078ec0ff */
[----:B------:R1:W-:Y:S02]  /*0e00*/  STG.E.64 desc[UR4][R6.64+0x10], R2 ;  /* 0x0000100206007986 */ /* 0x0003e4000c101b04 */
[----:B------:R-:W-:Y:S02]  /*0e10*/  ISETP.GE.U32.AND P0, PT, R14, R11, PT ;  /* 0x0000000b0e00720c */ /* 0x000fe40003f06070 */
[----:B------:R1:W-:Y:S11]  /*0e20*/  STG.E desc[UR4][R6.64+0x4], R15 ;  /* 0x0000040f06007986 */ /* 0x0003f6000c101904 */
[----:B------:R-:W-:Y:S05]  /*0e30*/  @!P0 BRA `(.L_x_22) ;  /* 0xfffffff400048947 */ /* 0x000fea000383ffff */
.L_x_19:
[----:B------:R-:W-:Y:S05]  /*0e40*/  BSYNC.RECONVERGENT B1 ;  /* 0x0000000000017941 */ /* 0x000fea0003800200 */
.L_x_18:
[----:B------:R-:W-:Y:S01]  /*0e50*/  ISETP.GT.U32.AND P0, PT, R0, 0x3, PT ;  /* 0x000000030000780c */ /* 0x000fe20003f04070 */
[----:B------:R-:W-:Y:S01]  /*0e60*/  VIADD R12, R12, 0x1 ;  /* 0x000000010c0c7836 */ /* 0x000fe20000000000 */
[--C-:B------:R-:W-:Y:S02]  /*0e70*/  SHF.R.U64 R0, R0, 0x2, R13.reuse ;  /* 0x0000000200007819 */ /* 0x100fe4000000120d */
[----:B------:R-:W-:Y:S02]  /*0e80*/  ISETP.GT.U32.AND.EX P0, PT, R13, RZ, PT, P0 ;  /* 0x000000ff0d00720c */ /* 0x000fe40003f04100 */
[----:B------:R-:W-:-:S11]  /*0e90*/  SHF.R.U32.HI R13, RZ, 0x2, R13 ;  /* 0x00000002ff0d7819 */ /* 0x000fd6000001160d */
[----:B------:R-:W-:Y:S05]  /*0ea0*/  @P0 BRA `(.L_x_23) ;  /* 0xfffffff000c80947 */ /* 0x000fea000383ffff */
.L_x_17:
[----:B------:R-:W-:Y:S05]  /*0eb0*/  BSYNC.RECONVERGENT B0 ;  /* 0x0000000000007941 */ /* 0x000fea0003800200 */
.L_x_16:
[----:B------:R-:W-:Y:S04]  /*0ec0*/  STG.E.64 desc[UR4][R6.64+0x18], RZ ;  /* 0x000018ff06007986 */ /* 0x000fe8000c101b04 */
[----:B------:R-:W-:Y:S04]  /*0ed0*/  STG.E desc[UR4][R6.64+0x20], RZ ;  /* 0x000020ff06007986 */ /* 0x000fe8000c101904 */
[----:B------:R-:W-:Y:S01]  /*0ee0*/  STG.E.64 desc[UR4][R6.64+0x28], RZ ;  /* 0x000028ff06007986 */ /* 0x000fe2000c101b04 */
[----:B------:R-:W-:Y:S05]  /*0ef0*/  EXIT ;  /* 0x000000000000794d */ /* 0x000fea0003800000 */
.L_x_24:
        /* <DEDUP_REMOVED lines=16> */
.L_x_48:


//--------------------- .text._Z7summagePfi       --------------------------
	.section	.text._Z7summagePfi,"ax",@progbits
	.align	128
        .global         _Z7summagePfi
        .type           _Z7summagePfi,@function
        .size           _Z7summagePfi,(.L_x_49 - _Z7summagePfi)
        .other          _Z7summagePfi,@"STO_CUDA_ENTRY STV_DEFAULT"
_Z7summagePfi:
.text._Z7summagePfi:
[----:B------:R-:W-:Y:S01]  /*0000*/  LDC R1, c[0x0][0x37c] ;  /* 0x0000df00ff017b82 */ /* 0x000fe20000000800 */
[----:B------:R-:W0:Y:S01]  /*0010*/  LDCU UR5, c[0x0][0x388] ;  /* 0x00007100ff0577ac */ /* 0x000e220008000800 */
[----:B------:R-:W1:Y:S01]  /*0020*/  S2R R0, SR_TID.X ;  /* 0x0000000000007919 */ /* 0x000e620000002100 */
[----:B------:R-:W-:Y:S01]  /*0030*/  HFMA2 R14, -RZ, RZ, 0, 0 ;  /* 0x00000000ff0e7431 */ /* 0x000fe200000001ff */
[----:B------:R-:W2:Y:S01]  /*0040*/  LDCU.64 UR8, c[0x0][0x358] ;  /* 0x00006b00ff0877ac */ /* 0x000ea20008000a00 */
[----:B0-----:R-:W-:Y:S02]  /*0050*/  UISETP.GE.AND UP0, UPT, UR5, 0x400, UPT ;  /* 0x000004000500788c */ /* 0x001fe4000bf06270 */
[----:B------:R-:W-:-:S04]  /*0060*/  USHF.R.S32.HI UR4, URZ, 0x1f, UR5 ;  /* 0x0000001fff047899 */ /* 0x000fc80008011405 */
[----:B------:R-:W-:-:S03]  /*0070*/  ULEA.HI UR4, UR4, UR5, URZ, 0xa ;  /* 0x0000000504047291 */ /* 0x000fc6000f8f50ff */
[----:B--2---:R-:W-:Y:S09]  /*0080*/  BRA.U !UP0, `(.L_x_25) ;  /* 0x00000009082c7547 */ /* 0x004ff2000b800000 */
[----:B------:R-:W-:Y:S01]  /*0090*/  USHF.R.S32.HI UR5, URZ, 0xa, UR4 ;  /* 0x0000000aff057899 */ /* 0x000fe20008011404 */
[----:B------:R-:W-:-:S03]  /*00a0*/  MOV R14, RZ ;  /* 0x000000ff000e7202 */ /* 0x000fc60000000f00 */
[----:B------:R-:W-:Y:S02]  /*00b0*/  UIADD3 UR4, UPT, UPT, UR5, -0x1, URZ ;  /* 0xffffffff05047890 */ /* 0x000fe4000fffe0ff */
[----:B------:R-:W-:Y:S02]  /*00c0*/  ULOP3.LUT UR6, UR5, 0xf, URZ, 0xc0, !UPT ;  /* 0x0000000f05067892 */ /* 0x000fe4000f8ec0ff */
[----:B------:R-:W-:Y:S02]  /*00d0*/  UISETP.GE.U32.AND UP1, UPT, UR4, 0xf, UPT ;  /* 0x0000000f0400788c */ /* 0x000fe4000bf26070 */
[----:B------:R-:W-:Y:S01]  /*00e0*/  UISETP.NE.AND UP0, UPT, UR6, URZ, UPT ;  /* 0x000000ff0600728c */ /* 0x000fe2000bf05270 */
[----:B------:R-:W-:-:S06]  /*00f0*/  UMOV UR4, URZ ;  /* 0x000000ff00047c82 */ /* 0x000fcc0008000000 */
[----:B------:R-:W-:Y:S05]  /*0100*/  BRA.U !UP1, `(.L_x_26) ;  /* 0x0000000509087547 */ /* 0x000fea000b800000 */
[----:B------:R-:W-:Y:S01]  /*0110*/  ULOP3.LUT UR4, UR5, 0x1ffff0, URZ, 0xc0, !UPT ;  /* 0x001ffff005047892 */ /* 0x000fe2000f8ec0ff */
[----:B-1----:R-:W-:Y:S02]  /*0120*/  LOP3.LUT R15, R0, 0x2000, RZ, 0xfc, !PT ;  /* 0x00002000000f7812 */ /* 0x002fe400078efcff */
[----:B------:R-:W-:Y:S01]  /*0130*/  MOV R14, RZ ;  /* 0x000000ff000e7202 */ /* 0x000fe20000000f00 */
[----:B------:R-:W-:-:S12]  /*0140*/  UIADD3 UR7, UPT, UPT, -UR4, URZ, URZ ;  /* 0x000000ff04077290 */ /* 0x000fd8000fffe1ff */
.L_x_27:
[----:B------:R-:W0:Y:S01]  /*0150*/  LDC.64 R2, c[0x0][0x380] ;  /* 0x0000e000ff027b82 */ /* 0x000e220000000a00 */
[C---:B------:R-:W-:Y:S02]  /*0160*/  IADD3 R5, PT, PT, R15.reuse, -0x2000, RZ ;  /* 0xffffe0000f057810 */ /* 0x040fe40007ffe0ff */
[C---:B------:R-:W-:Y:S02]  /*0170*/  IADD3 R7, PT, PT, R15.reuse, -0x1000, RZ ;  /* 0xfffff0000f077810 */ /* 0x040fe40007ffe0ff */
[----:B------:R-:W-:Y:S01]  /*0180*/  IADD3 R27, PT, PT, R15, -0xc00, RZ ;  /* 0xfffff4000f1b7810 */ /* 0x000fe20007ffe0ff */
[----:B0-----:R-:W-:-:S05]  /*0190*/  IMAD.WIDE.U32 R4, R5, 0x4, R2 ;  /* 0x0000000405047825 */ /* 0x001fca00078e0002 */
[----:B------:R-:W2:Y:S04]  /*01a0*/  LDG.E R17, desc[UR8][R4.64] ;  /* 0x0000000804117981 */ /* 0x000ea8000c1e1900 */
[----:B------:R-:W3:Y:S01]  /*01b0*/  LDG.E R24, desc[UR8][R4.64+0x1000] ;  /* 0x0010000804187981 */ /* 0x000ee2000c1e1900 */
[----:B------:R-:W-:-:S03]  /*01c0*/  IMAD.WIDE.U32 R6, R7, 0x4, R2 ;  /* 0x0000000407067825 */ /* 0x000fc600078e0002 */
[----:B------:R-:W4:Y:S01]  /*01d0*/  LDG.E R23, desc[UR8][R4.64+0x2000] ;  /* 0x0020000804177981 */ /* 0x000f22000c1e1900 */
[----:B------:R-:W-:-:S03]  /*01e0*/  IADD3 R29, PT, PT, R15, -0x800, RZ ;  /* 0xfffff8000f1d7810 */ /* 0x000fc60007ffe0ff */
[----:B------:R0:W5:Y:S01]  /*01f0*/  LDG.E R22, desc[UR8][R4.64+0x3000] ;  /* 0x0030000804167981 */ /* 0x000162000c1e1900 */
[--C-:B------:R-:W-:Y:S01]  /*0200*/  IMAD.WIDE.U32 R26, R27, 0x4, R2.reuse ;  /* 0x000000041b1a7825 */ /* 0x100fe200078e0002 */
[----:B------:R-:W-:Y:S02]  /*0210*/  IADD3 R9, PT, PT, R15, -0x400, RZ ;  /* 0xfffffc000f097810 */ /* 0x000fe40007ffe0ff */
[----:B------:R1:W5:Y:S01]  /*0220*/  LDG.E R21, desc[UR8][R6.64] ;  /* 0x0000000806157981 */ /* 0x000362000c1e1900 */
[----:B------:R-:W-:-:S03]  /*0230*/  IMAD.WIDE.U32 R28, R29, 0x4, R2 ;  /* 0x000000041d1c7825 */ /* 0x000fc600078e0002 */
[----:B------:R1:W5:Y:S01]  /*0240*/  LDG.E R20, desc[UR8][R26.64] ;  /* 0x000000081a147981 */ /* 0x000362000c1e1900 */
[--C-:B------:R-:W-:Y:S01]  /*0250*/  IMAD.WIDE.U32 R8, R9, 0x4, R2.reuse ;  /* 0x0000000409087825 */ /* 0x100fe200078e0002 */
[C---:B------:R-:W-:Y:S02]  /*0260*/  IADD3 R13, PT, PT, R15.reuse, 0x400, RZ ;  /* 0x000004000f0d7810 */ /* 0x040fe40007ffe0ff */
[----:B------:R1:W5:Y:S01]  /*0270*/  LDG.E R19, desc[UR8][R28.64] ;  /* 0x000000081c137981 */ /* 0x000362000c1e1900 */
[C-C-:B------:R-:W-:Y:S01]  /*0280*/  IMAD.WIDE.U32 R10, R15.reuse, 0x4, R2.reuse ;  /* 0x000000040f0a7825 */ /* 0x140fe200078e0002 */
[----:B0-----:R-:W-:Y:S02]  /*0290*/  IADD3 R5, PT, PT, R15, 0x800, RZ ;  /* 0x000008000f057810 */ /* 0x001fe40007ffe0ff */
[----:B------:R0:W5:Y:S01]  /*02a0*/  LDG.E R18, desc[UR8][R8.64] ;  /* 0x0000000808127981 */ /* 0x000162000c1e1900 */
[----:B------:R-:W-:Y:S01]  /*02b0*/  IMAD.WIDE.U32 R12, R13, 0x4, R2 ;  /* 0x000000040d0c7825 */ /* 0x000fe200078e0002 */
[----:B-1----:R-:W-:-:S02]  /*02c0*/  IADD3 R7, PT, PT, R15, 0xc00, RZ ;  /* 0x00000c000f077810 */ /* 0x002fc40007ffe0ff */
[----:B------:R1:W5:Y:S01]  /*02d0*/  LDG.E R16, desc[UR8][R10.64] ;  /* 0x000000080a107981 */ /* 0x000362000c1e1900 */
[--C-:B------:R-:W-:Y:S01]  /*02e0*/  IMAD.WIDE.U32 R4, R5, 0x4, R2.reuse ;  /* 0x0000000405047825 */ /* 0x100fe200078e0002 */
[----:B------:R-:W-:Y:S02]  /*02f0*/  IADD3 R27, PT, PT, R15, 0x1000, RZ ;  /* 0x000010000f1b7810 */ /* 0x000fe40007ffe0ff */
[----:B------:R1:W5:Y:S01]  /*0300*/  LDG.E R25, desc[UR8][R12.64] ;  /* 0x000000080c197981 */ /* 0x000362000c1e1900 */
[--C-:B------:R-:W-:Y:S01]  /*0310*/  IMAD.WIDE.U32 R6, R7, 0x4, R2.reuse ;  /* 0x0000000407067825 */ /* 0x100fe200078e0002 */
[----:B------:R-:W-:Y:S02]  /*0320*/  IADD3 R29, PT, PT, R15, 0x1400, RZ ;  /* 0x000014000f1d7810 */ /* 0x000fe40007ffe0ff */
[----:B------:R-:W5:Y:S01]  /*0330*/  LDG.E R4, desc[UR8][R4.64] ;  /* 0x0000000804047981 */ /* 0x000f62000c1e1900 */
[----:B0-----:R-:W-:Y:S01]  /*0340*/  IMAD.WIDE.U32 R8, R27, 0x4, R2 ;  /* 0x000000041b087825 */ /* 0x001fe200078e0002 */
[----:B------:R-:W-:-:S02]  /*0350*/  IADD3 R26, PT, PT, R15, 0x1800, RZ ;  /* 0x000018000f1a7810 */ /* 0x000fc40007ffe0ff */
[----:B------:R-:W5:Y:S01]  /*0360*/  LDG.E R6, desc[UR8][R6.64] ;  /* 0x0000000806067981 */ /* 0x000f62000c1e1900 */
[--C-:B-1----:R-:W-:Y:S01]  /*0370*/  IMAD.WIDE.U32 R10, R29, 0x4, R2.reuse ;  /* 0x000000041d0a7825 */ /* 0x102fe200078e0002 */
[----:B------:R-:W-:Y:S02]  /*0380*/  IADD3 R27, PT, PT, R15, 0x1c00, RZ ;  /* 0x00001c000f1b7810 */ /* 0x000fe40007ffe0ff */
[----:B------:R-:W5:Y:S01]  /*0390*/  LDG.E R8, desc[UR8][R8.64] ;  /* 0x0000000808087981 */ /* 0x000f62000c1e1900 */
[----:B------:R-:W-:-:S03]  /*03a0*/  IMAD.WIDE.U32 R12, R26, 0x4, R2 ;  /* 0x000000041a0c7825 */ /* 0x000fc600078e0002 */
[----:B------:R-:W5:Y:S01]  /*03b0*/  LDG.E R10, desc[UR8][R10.64] ;  /* 0x000000080a0a7981 */ /* 0x000f62000c1e1900 */
[----:B------:R-:W-:-:S03]  /*03c0*/  IMAD.WIDE.U32 R2, R27, 0x4, R2 ;  /* 0x000000041b027825 */ /* 0x000fc600078e0002 */
[----:B------:R-:W5:Y:S04]  /*03d0*/  LDG.E R12, desc[UR8][R12.64] ;  /* 0x000000080c0c7981 */ /* 0x000f68000c1e1900 */
[----:B------:R-:W5:Y:S01]  /*03e0*/  LDG.E R2, desc[UR8][R2.64] ;  /* 0x0000000802027981 */ /* 0x000f62000c1e1900 */
[----:B------:R-:W-:Y:S01]  /*03f0*/  UIADD3 UR7, UPT, UPT, UR7, 0x10, URZ ;  /* 0x0000001007077890 */ /* 0x000fe2000fffe0ff */
[----:B------:R-:W-:-:S03]  /*0400*/  IADD3 R15, PT, PT, R15, 0x4000, RZ ;  /* 0x000040000f0f7810 */ /* 0x000fc60007ffe0ff */
[----:B------:R-:W-:Y:S01]  /*0410*/  UISETP.NE.AND UP1, UPT, UR7, URZ, UPT ;  /* 0x000000ff0700728c */ /* 0x000fe2000bf25270 */
[----:B--2---:R-:W-:-:S04]  /*0420*/  FADD R17, R17, R14 ;  /* 0x0000000e11117221 */ /* 0x004fc80000000000 */
[----:B---3--:R-:W-:-:S04]  /*0430*/  FADD R24, R17, R24 ;  /* 0x0000001811187221 */ /* 0x008fc80000000000 */
[----:B----4-:R-:W-:-:S04]  /*0440*/  FADD R23, R24, R23 ;  /* 0x0000001718177221 */ /* 0x010fc80000000000 */
[----:B-----5:R-:W-:-:S04]  /*0450*/  FADD R22, R23, R22 ;  /* 0x0000001617167221 */ /* 0x020fc80000000000 */
[----:B------:R-:W-:-:S04]  /*0460*/  FADD R21, R22, R21 ;  /* 0x0000001516157221 */ /* 0x000fc80000000000 */
        /* <DEDUP_REMOVED lines=10> */
[----:B------:R-:W-:Y:S01]  /*0510*/  FADD R14, R25, R2 ;  /* 0x00000002190e7221 */ /* 0x000fe20000000000 */
[----:B------:R-:W-:Y:S06]  /*0520*/  BRA.U UP1, `(.L_x_27) ;  /* 0xfffffffd01087547 */ /* 0x000fec000b83ffff */
.L_x_26:
[----:B------:R-:W-:Y:S05]  /*0530*/  BRA.U !UP0, `(.L_x_25) ;  /* 0x0000000508007547 */ /* 0x000fea000b800000 */
[----:B------:R-:W-:Y:S02]  /*0540*/  UISETP.GE.U32.AND UP0, UPT, UR6, 0x8, UPT ;  /* 0x000000080600788c */ /* 0x000fe4000bf06070 */
[----:B------:R-:W-:-:S04]  /*0550*/  ULOP3.LUT UR7, UR5, 0x7, URZ, 0xc0, !UPT ;  /* 0x0000000705077892 */ /* 0x000fc8000f8ec0ff */
[----:B------:R-:W-:-:S03]  /*0560*/  UISETP.NE.AND UP1, UPT, UR7, URZ, UPT ;  /* 0x000000ff0700728c */ /* 0x000fc6000bf25270 */
[----:B------:R-:W-:Y:S08]  /*0570*/  BRA.U !UP0, `(.L_x_28) ;  /* 0x0000000108547547 */ /* 0x000ff0000b800000 */
[----:B------:R-:W0:Y:S01]  /*0580*/  LDC.64 R2, c[0x0][0x380] ;  /* 0x0000e000ff027b82 */ /* 0x000e220000000a00 */
[----:B------:R-:W-:-:S06]  /*0590*/  USHF.L.U32 UR6, UR4, 0xa, URZ ;  /* 0x0000000a04067899 */ /* 0x000fcc00080006ff */
[----:B-1----:R-:W-:-:S05]  /*05a0*/  LOP3.LUT R5, R0, UR6, RZ, 0xfc, !PT ;  /* 0x0000000600057c12 */ /* 0x002fca000f8efcff */
[----:B0-----:R-:W-:-:S05]  /*05b0*/  IMAD.WIDE.U32 R2, R5, 0x4, R2 ;  /* 0x0000000405027825 */ /* 0x001fca00078e0002 */
[----:B------:R-:W2:Y:S04]  /*05c0*/  LDG.E R5, desc[UR8][R2.64] ;  /* 0x0000000802057981 */ /* 0x000ea8000c1e1900 */
[----:B------:R-:W3:Y:S04]  /*05d0*/  LDG.E R4, desc[UR8][R2.64+0x1000] ;  /* 0x0010000802047981 */ /* 0x000ee8000c1e1900 */
[----:B------:R-:W4:Y:S04]  /*05e0*/  LDG.E R7, desc[UR8][R2.64+0x2000] ;  /* 0x0020000802077981 */ /* 0x000f28000c1e1900 */
[----:B------:R-:W5:Y:S04]  /*05f0*/  LDG.E R9, desc[UR8][R2.64+0x3000] ;  /* 0x0030000802097981 */ /* 0x000f68000c1e1900 */
[----:B------:R-:W5:Y:S04]  /*0600*/  LDG.E R11, desc[UR8][R2.64+0x4000] ;  /* 0x00400008020b7981 */ /* 0x000f68000c1e1900 */
[----:B------:R-:W5:Y:S04]  /*0610*/  LDG.E R13, desc[UR8][R2.64+0x5000] ;  /* 0x00500008020d7981 */ /* 0x000f68000c1e1900 */
[----:B------:R-:W5:Y:S04]  /*0620*/  LDG.E R15, desc[UR8][R2.64+0x6000] ;  /* 0x00600008020f7981 */ /* 0x000f68000c1e1900 */
[----:B------:R-:W5:Y:S01]  /*0630*/  LDG.E R17, desc[UR8][R2.64+0x7000] ;  /* 0x0070000802117981 */ /* 0x000f62000c1e1900 */
[----:B------:R-:W-:Y:S01]  /*0640*/  UIADD3 UR4, UPT, UPT, UR4, 0x8, URZ ;  /* 0x0000000804047890 */ /* 0x000fe2000fffe0ff */
[----:B--2---:R-:W-:-:S04]  /*0650*/  FADD R5, R14, R5 ;  /* 0x000000050e057221 */ /* 0x004fc80000000000 */
[----:B---3--:R-:W-:-:S04]  /*0660*/  FADD R4, R5, R4 ;  /* 0x0000000405047221 */ /* 0x008fc80000000000 */
[----:B----4-:R-:W-:-:S04]  /*0670*/  FADD R4, R4, R7 ;  /* 0x0000000704047221 */ /* 0x010fc80000000000 */
[----:B-----5:R-:W-:-:S04]  /*0680*/  FADD R4, R4, R9 ;  /* 0x0000000904047221 */ /* 0x020fc80000000000 */
[----:B------:R-:W-:-:S04]  /*0690*/  FADD R4, R4, R11 ;  /* 0x0000000b04047221 */ /* 0x000fc80000000000 */
[----:B------:R-:W-:-:S04]  /*06a0*/  FADD R4, R4, R13 ;  /* 0x0000000d04047221 */ /* 0x000fc80000000000 */
[----:B------:R-:W-:-:S04]  /*06b0*/  FADD R4, R4, R15 ;  /* 0x0000000f04047221 */ /* 0x000fc80000000000 */
[----:B------:R-:W-:-:S07]  /*06c0*/  FADD R14, R4, R17 ;  /* 0x00000011040e7221 */ /* 0x000fce0000000000 */
.L_x_28:
[----:B------:R-:W-:Y:S05]  /*06d0*/  BRA.U !UP1, `(.L_x_25) ;  /* 0x0000000109987547 */ /* 0x000fea000b800000 */
[----:B------:R-:W-:Y:S02]  /*06e0*/  UISETP.GE.U32.AND UP0, UPT, UR7, 0x4, UPT ;  /* 0x000000040700788c */ /* 0x000fe4000bf06070 */
[----:B------:R-:W-:-:S04]  /*06f0*/  ULOP3.LUT UR5, UR5, 0x3, URZ, 0xc0, !UPT ;  /* 0x0000000305057892 */ /* 0x000fc8000f8ec0ff */
[----:B------:R-:W-:-:S03]  /*0700*/  UISETP.NE.AND UP1, UPT, UR5, URZ, UPT ;  /* 0x000000ff0500728c */ /* 0x000fc6000bf25270 */
[----:B------:R-:W-:Y:S08]  /*0710*/  BRA.U !UP0, `(.L_x_29) ;  /* 0x00000001084c7547 */ /* 0x000ff0000b800000 */
[----:B------:R-:W0:Y:S01]  /*0720*/  LDC.64 R6, c[0x0][0x380] ;  /* 0x0000e000ff067b82 */ /* 0x000e220000000a00 */
[----:B------:R-:W-:-:S06]  /*0730*/  USHF.L.U32 UR6, UR4, 0xa, URZ ;  /* 0x0000000a04067899 */ /* 0x000fcc00080006ff */
[----:B-1----:R-:W-:-:S04]  /*0740*/  LOP3.LUT R11, R0, UR6, RZ, 0xfc, !PT ;  /* 0x00000006000b7c12 */ /* 0x002fc8000f8efcff */
[C---:B------:R-:W-:Y:S02]  /*0750*/  IADD3 R3, PT, PT, R11.reuse, 0x400, RZ ;  /* 0x000004000b037810 */ /* 0x040fe40007ffe0ff */
[C---:B------:R-:W-:Y:S01]  /*0760*/  IADD3 R5, PT, PT, R11.reuse, 0x800, RZ ;  /* 0x000008000b057810 */ /* 0x040fe20007ffe0ff */
[C---:B0-----:R-:W-:Y:S01]  /*0770*/  IMAD.WIDE.U32 R8, R11.reuse, 0x4, R6 ;  /* 0x000000040b087825 */ /* 0x041fe200078e0006 */
[----:B------:R-:W-:-:S03]  /*0780*/  IADD3 R11, PT, PT, R11, 0xc00, RZ ;  /* 0x00000c000b0b7810 */ /* 0x000fc60007ffe0ff */
[--C-:B------:R-:W-:Y:S02]  /*0790*/  IMAD.WIDE.U32 R2, R3, 0x4, R6.reuse ;  /* 0x0000000403027825 */ /* 0x100fe400078e0006 */
[----:B------:R-:W2:Y:S02]  /*07a0*/  LDG.E R9, desc[UR8][R8.64] ;  /* 0x0000000808097981 */ /* 0x000ea4000c1e1900 */
[--C-:B------:R-:W-:Y:S02]  /*07b0*/  IMAD.WIDE.U32 R4, R5, 0x4, R6.reuse ;  /* 0x0000000405047825 */ /* 0x100fe400078e0006 */
[----:B------:R-:W3:Y:S02]  /*07c0*/  LDG.E R2, desc[UR8][R2.64] ;  /* 0x0000000802027981 */ /* 0x000ee4000c1e1900 */
[----:B------:R-:W-:Y:S02]  /*07d0*/  IMAD.WIDE.U32 R6, R11, 0x4, R6 ;  /* 0x000000040b067825 */ /* 0x000fe400078e0006 */
[----:B------:R-:W4:Y:S04]  /*07e0*/  LDG.E R5, desc[UR8][R4.64] ;  /* 0x0000000804057981 */ /* 0x000f28000c1e1900 */
[----:B------:R-:W5:Y:S01]  /*07f0*/  LDG.E R7, desc[UR8][R6.64] ;  /* 0x0000000806077981 */ /* 0x000f62000c1e1900 */
[----:B------:R-:W-:Y:S01]  /*0800*/  UIADD3 UR4, UPT, UPT, UR4, 0x4, URZ ;  /* 0x0000000404047890 */ /* 0x000fe2000fffe0ff */
[----:B--2---:R-:W-:-:S04]  /*0810*/  FADD R11, R14, R9 ;  /* 0x000000090e0b7221 */ /* 0x004fc80000000000 */
[----:B---3--:R-:W-:-:S04]  /*0820*/  FADD R10, R11, R2 ;  /* 0x000000020b0a7221 */ /* 0x008fc80000000000 */
[----:B----4-:R-:W-:-:S04]  /*0830*/  FADD R10, R10, R5 ;  /* 0x000000050a0a7221 */ /* 0x010fc80000000000 */
[----:B-----5:R-:W-:-:S07]  /*0840*/  FADD R14, R10, R7 ;  /* 0x000000070a0e7221 */ /* 0x020fce0000000000 */
.L_x_29:
[----:B------:R-:W-:Y:S05]  /*0850*/  BRA.U !UP1, `(.L_x_25) ;  /* 0x0000000109387547 */ /* 0x000fea000b800000 */
[----:B------:R-:W0:Y:S01]  /*0860*/  LDC.64 R2, c[0x0][0x380] ;  /* 0x0000e000ff027b82 */ /* 0x000e220000000a00 */
[----:B------:R-:W-:Y:S02]  /*0870*/  USHF.L.U32 UR4, UR4, 0xa, URZ ;  /* 0x0000000a04047899 */ /* 0x000fe400080006ff */
[----:B------:R-:W-:-:S04]  /*0880*/  UIADD3 UR5, UPT, UPT, -UR5, URZ, URZ ;  /* 0x000000ff05057290 */ /* 0x000fc8000fffe1ff */
[----:B-1----:R-:W-:-:S05]  /*0890*/  LOP3.LUT R5, R0, UR4, RZ, 0xfc, !PT ;  /* 0x0000000400057c12 */ /* 0x002fca000f8efcff */
[----:B0-----:R-:W-:-:S05]  /*08a0*/  IMAD.WIDE.U32 R2, R5, 0x4, R2 ;  /* 0x0000000405027825 */ /* 0x001fca00078e0002 */
[----:B------:R-:W-:-:S07]  /*08b0*/  MOV R5, R3 ;  /* 0x0000000300057202 */ /* 0x000fce0000000f00 */
.L_x_30:
[----:B------:R-:W-:-:S06]  /*08c0*/  MOV R3, R5 ;  /* 0x0000000500037202 */ /* 0x000fcc0000000f00 */
[----:B------:R0:W2:Y:S01]  /*08d0*/  LDG.E R3, desc[UR8][R2.64] ;  /* 0x0000000802037981 */ /* 0x0000a2000c1e1900 */
[----:B------:R-:W-:-:S04]  /*08e0*/  UIADD3 UR5, UPT, UPT, UR5, 0x1, URZ ;  /* 0x0000000105057890 */ /* 0x000fc8000fffe0ff */
[----:B------:R-:W-:Y:S01]  /*08f0*/  UISETP.NE.AND UP0, UPT, UR5, URZ, UPT ;  /* 0x000000ff0500728c */ /* 0x000fe2000bf05270 */
[----:B0-----:R-:W-:-:S04]  /*0900*/  IADD3 R2, P0, PT, R2, 0x1000, RZ ;  /* 0x0000100002027810 */ /* 0x001fc80007f1e0ff */
[----:B------:R-:W-:Y:S01]  /*0910*/  IADD3.X R5, PT, PT, RZ, R5, RZ, P0, !PT ;  /* 0x00000005ff057210 */ /* 0x000fe200007fe4ff */
[----:B--2---:R-:W-:-:S03]  /*0920*/  FADD R14, R3, R14 ;  /* 0x0000000e030e7221 */ /* 0x004fc60000000000 */
[----:B------:R-:W-:Y:S05]  /*0930*/  BRA.U UP0, `(.L_x_30) ;  /* 0xfffffffd00e07547 */ /* 0x000fea000b83ffff */
.L_x_25:
[----:B------:R-:W1:Y:S02]  /*0940*/  LDC.64 R2, c[0x0][0x380] ;  /* 0x0000e000ff027b82 */ /* 0x000e640000000a00 */
[----:B-1----:R-:W-:-:S05]  /*0950*/  IMAD.WIDE.U32 R2, R0, 0x4, R2 ;  /* 0x0000000400027825 */ /* 0x002fca00078e0002 */
[----:B------:R-:W-:Y:S01]  /*0960*/  STG.E desc[UR8][R2.64], R14 ;  /* 0x0000000e02007986 */ /* 0x000fe2000c101908 */
[----:B------:R-:W-:Y:S05]  /*0970*/  EXIT ;  /* 0x000000000000794d */ /* 0x000fea0003800000 */
.L_x_31:
        /* <DEDUP_REMOVED lines=16> */
.L_x_49:


//--------------------- .text._Z3sumPfi           --------------------------
	.section	.text._Z3sumPfi,"ax",@progbits
	.align	128
        .global         _Z3sumPfi
        .type           _Z3sumPfi,@function
        .size           _Z3sumPfi,(.L_x_46 - _Z3sumPfi)
        .other          _Z3sumPfi,@"STO_CUDA_ENTRY STV_DEFAULT"
_Z3sumPfi:
.text._Z3sumPfi:
[----:B------:R-:W0:Y:S01]  /*0000*/  LDC R1, c[0x0][0x37c] ;  /* 0x0000df00ff017b82 */ /* 0x000e220000000800 */
[----:B------:R-:W1:Y:S01]  /*0010*/  LDCU.64 UR4, c[0x0][0x380] ;  /* 0x00007000ff0477ac */ /* 0x000e620008000a00 */
[----:B0-----:R-:W-:Y:S02]  /*0020*/  VIADD R1, R1, 0xfffffff8 ;  /* 0xfffffff801017836 */ /* 0x001fe40000000000 */
[----:B------:R-:W-:Y:S01]  /*0030*/  HFMA2 R0, -RZ, RZ, 0, 0 ;  /* 0x00000000ff007431 */ /* 0x000fe200000001ff */
[----:B------:R-:W0:Y:S01]  /*0040*/  LDCU UR8, c[0x0][0x2f8] ;  /* 0x00005f00ff0877ac */ /* 0x000e220008000800 */
[----:B------:R-:W2:Y:S01]  /*0050*/  LDCU UR9, c[0x0][0x2fc] ;  /* 0x00005f80ff0977ac */ /* 0x000ea20008000800 */
[----:B------:R-:W3:Y:S01]  /*0060*/  LDCU.64 UR6, c[0x0][0x358] ;  /* 0x00006b00ff0677ac */ /* 0x000ee20008000a00 */
[----:B-1----:R-:W-:-:S04]  /*0070*/  UIADD3 UR4, UP0, UPT, UR4, 0x40, URZ ;  /* 0x0000004004047890 */ /* 0x002fc8000ff1e0ff */
[----:B------:R-:W-:Y:S01]  /*0080*/  UIADD3.X UR5, UPT, UPT, URZ, UR5, URZ, UP0, !UPT ;  /* 0x00000005ff057290 */ /* 0x000fe200087fe4ff */
[----:B0-----:R-:W-:Y:S02]  /*0090*/  IADD3 R6, P0, PT, R1, UR8, RZ ;  /* 0x0000000801067c10 */ /* 0x001fe4000ff1e0ff */
[----:B------:R-:W-:Y:S01]  /*00a0*/  MOV R2, UR4 ;  /* 0x0000000400027c02 */ /* 0x000fe20008000f00 */
[----:B------:R-:W-:Y:S02]  /*00b0*/  UMOV UR4, URZ ;  /* 0x000000ff00047c82 */ /* 0x000fe40008000000 */
[----:B--2---:R-:W-:Y:S02]  /*00c0*/  IMAD.X R7, RZ, RZ, UR9, P0 ;  /* 0x00000009ff077e24 */ /* 0x004fe400080e06ff */
[----:B---3--:R-:W-:-:S07]  /*00d0*/  IMAD.U32 R3, RZ, RZ, UR5 ;  /* 0x00000005ff037e24 */ /* 0x008fce000f8e00ff */
.L_x_32:
[----:B------:R-:W2:Y:S04]  /*00e0*/  LDG.E R21, desc[UR6][R2.64+-0x40] ;  /* 0xffffc00602157981 */ /* 0x000ea8000c1e1900 */
[----:B------:R-:W3:Y:S04]  /*00f0*/  LDG.E R27, desc[UR6][R2.64+-0x3c] ;  /* 0xffffc406021b7981 */ /* 0x000ee8000c1e1900 */
[----:B------:R-:W4:Y:S04]  /*0100*/  LDG.E R22, desc[UR6][R2.64+-0x38] ;  /* 0xffffc80602167981 */ /* 0x000f28000c1e1900 */
[----:B------:R-:W5:Y:S04]  /*0110*/  LDG.E R23, desc[UR6][R2.64+-0x34] ;  /* 0xffffcc0602177981 */ /* 0x000f68000c1e1900 */
        /* <DEDUP_REMOVED lines=16> */
[----:B------:R-:W5:Y:S01]  /*0220*/  LDG.E R20, desc[UR6][R2.64+0x10] ;  /* 0x0000100602147981 */ /* 0x000f62000c1e1900 */
[----:B--2---:R-:W-:-:S03]  /*0230*/  FADD R0, R21, R0 ;  /* 0x0000000015007221 */ /* 0x004fc60000000000 */
[----:B------:R-:W2:Y:S01]  /*0240*/  LDG.E R21, desc[UR6][R2.64+0x14] ;  /* 0x0000140602157981 */ /* 0x000ea2000c1e1900 */
[----:B---3--:R-:W-:-:S03]  /*0250*/  FADD R27, R0, R27 ;  /* 0x0000001b001b7221 */ /* 0x008fc60000000000 */
[----:B------:R-:W3:Y:S01]  /*0260*/  LDG.E R0, desc[UR6][R2.64+0x18] ;  /* 0x0000180602007981 */ /* 0x000ee2000c1e1900 */
[----:B----4-:R-:W-:-:S03]  /*0270*/  FADD R26, R27, R22 ;  /* 0x000000161b1a7221 */ /* 0x010fc60000000000 */
[----:B------:R-:W4:Y:S01]  /*0280*/  LDG.E R22, desc[UR6][R2.64+0x1c] ;  /* 0x00001c0602167981 */ /* 0x000f22000c1e1900 */
[----:B-----5:R-:W-:-:S03]  /*0290*/  FADD R27, R26, R23 ;  /* 0x000000171a1b7221 */ /* 0x020fc60000000000 */
[----:B------:R-:W5:Y:S01]  /*02a0*/  LDG.E R23, desc[UR6][R2.64+0x20] ;  /* 0x0000200602177981 */ /* 0x000f62000c1e1900 */
[----:B------:R-:W-:-:S03]  /*02b0*/  FADD R26, R27, R24 ;  /* 0x000000181b1a7221 */ /* 0x000fc60000000000 */
        /* <DEDUP_REMOVED lines=12> */
[----:B------:R0:W5:Y:S01]  /*0380*/  LDG.E R10, desc[UR6][R2.64+0x3c] ;  /* 0x00003c06020a7981 */ /* 0x000162000c1e1900 */
[----:B------:R-:W-:Y:S01]  /*0390*/  UIADD3 UR4, UPT, UPT, UR4, 0x20, URZ ;  /* 0x0000002004047890 */ /* 0x000fe2000fffe0ff */
[----:B------:R-:W-:-:S03]  /*03a0*/  FADD R11, R26, R11 ;  /* 0x0000000b1a0b7221 */ /* 0x000fc60000000000 */
[----:B------:R-:W-:Y:S01]  /*03b0*/  UISETP.NE.AND UP0, UPT, UR4, 0x400, UPT ;  /* 0x000004000400788c */ /* 0x000fe2000bf05270 */
[----:B------:R-:W-:-:S04]  /*03c0*/  FADD R12, R11, R12 ;  /* 0x0000000c0b0c7221 */ /* 0x000fc80000000000 */
[----:B------:R-:W-:Y:S01]  /*03d0*/  FADD R13, R12, R13 ;  /* 0x0000000d0c0d7221 */ /* 0x000fe20000000000 */
[----:B0-----:R-:W-:-:S03]  /*03e0*/  IADD3 R2, P0, PT, R2, 0x80, RZ ;  /* 0x0000008002027810 */ /* 0x001fc60007f1e0ff */
[----:B------:R-:W-:Y:S01]  /*03f0*/  FADD R14, R13, R14 ;  /* 0x0000000e0d0e7221 */ /* 0x000fe20000000000 */
[----:B------:R-:W-:-:S03]  /*0400*/  IADD3.X R3, PT, PT, RZ, R3, RZ, P0, !PT ;  /* 0x00000003ff037210 */ /* 0x000fc600007fe4ff */
[----:B------:R-:W-:-:S04]  /*0410*/  FADD R15, R14, R15 ;  /* 0x0000000f0e0f7221 */ /* 0x000fc80000000000 */
[----:B------:R-:W-:-:S04]  /*0420*/  FADD R16, R15, R16 ;  /* 0x000000100f107221 */ /* 0x000fc80000000000 */
[----:B------:R-:W-:-:S04]  /*0430*/  FADD R17, R16, R17 ;  /* 0x0000001110117221 */ /* 0x000fc80000000000 */
[----:B------:R-:W-:-:S04]  /*0440*/  FADD R18, R17, R18 ;  /* 0x0000001211127221 */ /* 0x000fc80000000000 */
[----:B------:R-:W-:-:S04]  /*0450*/  FADD R19, R18, R19 ;  /* 0x0000001312137221 */ /* 0x000fc80000000000 */
[----:B------:R-:W-:-:S04]  /*0460*/  FADD R20, R19, R20 ;  /* 0x0000001413147221 */ /* 0x000fc80000000000 */
        /* <DEDUP_REMOVED lines=12> */
[----:B------:R-:W0:Y:S02]  /*0530*/  LDCU UR4, c[0x0][0x388] ;  /* 0x00007100ff0477ac */ /* 0x000e240008000800 */
[----:B0-----:R-:W-:-:S04]  /*0540*/  I2FP.F32.S32 R3, UR4 ;  /* 0x0000000400037c45 */ /* 0x001fc80008201400 */
[----:B------:R-:W0:Y:S08]  /*0550*/  MUFU.RCP R2, R3 ;  /* 0x0000000300027308 */ /* 0x000e300000001000 */
[----:B------:R-:W1:Y:S01]  /*0560*/  FCHK P0, R0, R3 ;  /* 0x0000000300007302 */ /* 0x000e620000000000 */
[----:B0-----:R-:W-:-:S04]  /*0570*/  FFMA R5, -R3, R2, 1 ;  /* 0x3f80000003057423 */ /* 0x001fc80000000102 */
[----:B------:R-:W-:-:S04]  /*0580*/  FFMA R5, R2, R5, R2 ;  /* 0x0000000502057223 */ /* 0x000fc80000000002 */
[----:B------:R-:W-:-:S04]  /*0590*/  FFMA R2, R0, R5, RZ ;  /* 0x0000000500027223 */ /* 0x000fc800000000ff */
[----:B------:R-:W-:-:S04]  /*05a0*/  FFMA R4, -R3, R2, R0 ;  /* 0x0000000203047223 */ /* 0x000fc80000000100 */
[----:B------:R-:W-:Y:S01]  /*05b0*/  FFMA R2, R5, R4, R2 ;  /* 0x0000000405027223 */ /* 0x000fe20000000002 */
[----:B-1----:R-:W-:Y:S06]  /*05c0*/  @!P0 BRA `(.L_x_33) ;  /* 0x00000000000c8947 */ /* 0x002fec0003800000 */
[----:B------:R-:W-:-:S07]  /*05d0*/  MOV R2, 0x5f0 ;  /* 0x000005f000027802 */ /* 0x000fce0000000f00 */
[----:B------:R-:W-:Y:S05]  /*05e0*/  CALL.REL.NOINC `($__internal_0_$__cuda_sm3x_div_rn_noftz_f32_slowpath) ;  /* 0x00000000002c7944 */ /* 0x000fea0003c00000 */
[----:B------:R-:W-:-:S07]  /*05f0*/  IMAD.MOV.U32 R2, RZ, RZ, R0 ;  /* 0x000000ffff027224 */ /* 0x000fce00078e0000 */
.L_x_33:
[----:B------:R-:W0:Y:S01]  /*0600*/  F2F.F64.F32 R2, R2 ;  /* 0x0000000200027310 */ /* 0x000e220000201800 */
[----:B------:R-:W-:Y:S01]  /*0610*/  MOV R0, 0x48 ;  /* 0x0000004800007802 */ /* 0x000fe20000000f00 */
[----:B------:R-:W1:Y:S03]  /*0620*/  LDCU.64 UR4, c[0x4][0x40] ;  /* 0x01000800ff0477ac */ /* 0x000e660008000a00 */
[----:B------:R2:W3:Y:S01]  /*0630*/  LDC.64 R8, c[0x4][R0] ;  /* 0x0100000000087b82 */ /* 0x0004e20000000a00 */
[----:B0-----:R2:W-:Y:S01]  /*0640*/  STL.64 [R1], R2 ;  /* 0x0000000201007387 */ /* 0x0015e20000100a00 */
[----:B-1----:R-:W-:Y:S01]  /*0650*/  MOV R4, UR4 ;  /* 0x0000000400047c02 */ /* 0x002fe20008000f00 */
[----:B------:R-:W-:-:S07]  /*0660*/  IMAD.U32 R5, RZ, RZ, UR5 ;  /* 0x00000005ff057e24 */ /* 0x000fce000f8e00ff */
[----:B------:R-:W-:-:S07]  /*0670*/  LEPC R20, `(.L_x_34) ;  /* 0x000000001014794e */ /* 0x000fce0000000000 */
[----:B--23--:R-:W-:Y:S05]  /*0680*/  CALL.ABS.NOINC R8 ;  /* 0x0000000008007343 */ /* 0x00cfea0003c00000 */
.L_x_34:
[----:B------:R-:W-:Y:S05]  /*0690*/  EXIT ;  /* 0x000000000000794d */ /* 0x000fea0003800000 */
        .weak           $__internal_0_$__cuda_sm3x_div_rn_noftz_f32_slowpath
        .type           $__internal_0_$__cuda_sm3x_div_rn_noftz_f32_slowpath,@function
        .size           $__internal_0_$__cuda_sm3x_div_rn_noftz_f32_slowpath,(.L_x_46 - $__internal_0_$__cuda_sm3x_div_rn_noftz_f32_slowpath)
$__internal_0_$__cuda_sm3x_div_rn_noftz_f32_slowpath:
[--C-:B------:R-:W-:Y:S01]  /*06a0*/  SHF.R.U32.HI R5, RZ, 0x17, R3.reuse ;  /* 0x00000017ff057819 */ /* 0x100fe20000011603 */
[----:B------:R-:W-:Y:S01]  /*06b0*/  IMAD.MOV.U32 R9, RZ, RZ, R3 ;  /* 0x000000ffff097224 */ /* 0x000fe200078e0003 */
[----:B------:R-:W-:Y:S02]  /*06c0*/  SHF.R.U32.HI R4, RZ, 0x17, R0 ;  /* 0x00000017ff047819 */ /* 0x000fe40000011600 */
[----:B------:R-:W-:Y:S02]  /*06d0*/  LOP3.LUT R5, R5, 0xff, RZ, 0xc0, !PT ;  /* 0x000000ff05057812 */ /* 0x000fe400078ec0ff */
[----:B------:R-:W-:Y:S02]  /*06e0*/  LOP3.LUT R12, R4, 0xff, RZ, 0xc0, !PT ;  /* 0x000000ff040c7812 */ /* 0x000fe400078ec0ff */
[----:B------:R-:W-:Y:S02]  /*06f0*/  IADD3 R10, PT, PT, R5, -0x1, RZ ;  /* 0xffffffff050a7810 */ /* 0x000fe40007ffe0ff */
[----:B------:R-:W-:Y:S01]  /*0700*/  MOV R4, R0 ;  /* 0x0000000000047202 */ /* 0x000fe20000000f00 */
[----:B------:R-:W-:Y:S01]  /*0710*/  VIADD R11, R12, 0xffffffff ;  /* 0xffffffff0c0b7836 */ /* 0x000fe20000000000 */
[----:B------:R-:W-:-:S04]  /*0720*/  ISETP.GT.U32.AND P0, PT, R10, 0xfd, PT ;  /* 0x000000fd0a00780c */ /* 0x000fc80003f04070 */
[----:B------:R-:W-:-:S13]  /*0730*/  ISETP.GT.U32.OR P0, PT, R11, 0xfd, P0 ;  /* 0x000000fd0b00780c */ /* 0x000fda0000704470 */
[----:B------:R-:W-:Y:S01]  /*0740*/  @!P0 MOV R8, RZ ;  /* 0x000000ff00088202 */ /* 0x000fe20000000f00 */
[----:B------:R-:W-:Y:S06]  /*0750*/  @!P0 BRA `(.L_x_35) ;  /* 0x00000000005c8947 */ /* 0x000fec0003800000 */
[----:B------:R-:W-:Y:S02]  /*0760*/  FSETP.GTU.FTZ.AND P0, PT, |R0|, +INF , PT ;  /* 0x7f8000000000780b */ /* 0x000fe40003f1c200 */
[----:B------:R-:W-:-:S04]  /*0770*/  FSETP.GTU.FTZ.AND P1, PT, |R3|, +INF , PT ;  /* 0x7f8000000300780b */ /* 0x000fc80003f3c200 */
[----:B------:R-:W-:-:S13]  /*0780*/  PLOP3.LUT P0, PT, P0, P1, PT, 0xf8, 0x8f ;  /* 0x00000000008f781c */ /* 0x000fda0000703f70 */
[----:B------:R-:W-:Y:S05]  /*0790*/  @P0 BRA `(.L_x_36) ;  /* 0x0000000400440947 */ /* 0x000fea0003800000 */
[----:B------:R-:W-:-:S13]  /*07a0*/  LOP3.LUT P0, RZ, R9, 0x7fffffff, R4, 0xc8, !PT ;  /* 0x7fffffff09ff7812 */ /* 0x000fda000780c804 */
[----:B------:R-:W-:Y:S05]  /*07b0*/  @!P0 BRA `(.L_x_37) ;  /* 0x0000000400348947 */ /* 0x000fea0003800000 */
[C---:B------:R-:W-:Y:S02]  /*07c0*/  FSETP.NEU.FTZ.AND P2, PT, |R0|.reuse, +INF , PT ;  /* 0x7f8000000000780b */ /* 0x040fe40003f5d200 */
[----:B------:R-:W-:Y:S02]  /*07d0*/  FSETP.NEU.FTZ.AND P1, PT, |R3|, +INF , PT ;  /* 0x7f8000000300780b */ /* 0x000fe40003f3d200 */
[----:B------:R-:W-:-:S11]  /*07e0*/  FSETP.NEU.FTZ.AND P0, PT, |R0|, +INF , PT ;  /* 0x7f8000000000780b */ /* 0x000fd60003f1d200 */
[----:B------:R-:W-:Y:S05]  /*07f0*/  @!P1 BRA !P2, `(.L_x_37) ;  /* 0x0000000400249947 */ /* 0x000fea0005000000 */
[----:B------:R-:W-:-:S04]  /*0800*/  LOP3.LUT P2, RZ, R4, 0x7fffffff, RZ, 0xc0, !PT ;  /* 0x7fffffff04ff7812 */ /* 0x000fc8000784c0ff */
[----:B------:R-:W-:-:S13]  /*0810*/  PLOP3.LUT P1, PT, P1, P2, PT, 0x2f, 0xf2 ;  /* 0x0000000000f2781c */ /* 0x000fda0000f24577 */
[----:B------:R-:W-:Y:S05]  /*0820*/  @P1 BRA `(.L_x_38) ;  /* 0x0000000400101947 */ /* 0x000fea0003800000 */
[----:B------:R-:W-:-:S04]  /*0830*/  LOP3.LUT P1, RZ, R9, 0x7fffffff, RZ, 0xc0, !PT ;  /* 0x7fffffff09ff7812 */ /* 0x000fc8000782c0ff */
[----:B------:R-:W-:-:S13]  /*0840*/  PLOP3.LUT P0, PT, P0, P1, PT, 0x2f, 0xf2 ;  /* 0x0000000000f2781c */ /* 0x000fda0000702577 */
[----:B------:R-:W-:Y:S05]  /*0850*/  @P0 BRA `(.L_x_39) ;  /* 0x0000000000f80947 */ /* 0x000fea0003800000 */
[----:B------:R-:W-:Y:S02]  /*0860*/  ISETP.GE.AND P0, PT, R11, RZ, PT ;  /* 0x000000ff0b00720c */ /* 0x000fe40003f06270 */
[----:B------:R-:W-:-:S11]  /*0870*/  ISETP.GE.AND P1, PT, R10, RZ, PT ;  /* 0x000000ff0a00720c */ /* 0x000fd60003f26270 */
[----:B------:R-:W-:Y:S01]  /*0880*/  @P0 IMAD.MOV.U32 R8, RZ, RZ, RZ ;  /* 0x000000ffff080224 */ /* 0x000fe200078e00ff */
[----:B------:R-:W-:Y:S01]  /*0890*/  @!P0 MOV R8, 0xffffffc0 ;  /* 0xffffffc000088802 */ /* 0x000fe20000000f00 */
[----:B------:R-:W-:Y:S01]  /*08a0*/  @!P0 FFMA R4, R0, 1.84467440737095516160e+19, RZ ;  /* 0x5f80000000048823 */ /* 0x000fe200000000ff */
[----:B------:R-:W-:-:S03]  /*08b0*/  @!P1 FFMA R9, R3, 1.84467440737095516160e+19, RZ ;  /* 0x5f80000003099823 */ /* 0x000fc600000000ff */
[----:B------:R-:W-:-:S07]  /*08c0*/  @!P1 VIADD R8, R8, 0x40 ;  /* 0x0000004008089836 */ /* 0x000fce0000000000 */
.L_x_35:
[----:B------:R-:W-:Y:S01]  /*08d0*/  LEA R0, R5, 0xc0800000, 0x17 ;  /* 0xc080000005007811 */ /* 0x000fe200078eb8ff */
[----:B------:R-:W-:-:S03]  /*08e0*/  VIADD R3, R12, 0xffffff81 ;  /* 0xffffff810c037836 */ /* 0x000fc60000000000 */
[----:B------:R-:W-:Y:S01]  /*08f0*/  IADD3 R9, PT, PT, -R0, R9, RZ ;  /* 0x0000000900097210 */ /* 0x000fe20007ffe1ff */
[C---:B------:R-:W-:Y:S01]  /*0900*/  IMAD R0, R3.reuse, -0x800000, R4 ;  /* 0xff80000003007824 */ /* 0x040fe200078e0204 */
[----:B------:R-:W-:Y:S02]  /*0910*/  IADD3 R5, PT, PT, R3, 0x7f, -R5 ;  /* 0x0000007f03057810 */ /* 0x000fe40007ffe805 */
[----:B------:R-:W0:Y:S01]  /*0920*/  MUFU.RCP R10, R9 ;  /* 0x00000009000a7308 */ /* 0x000e220000001000 */
[----:B------:R-:W-:Y:S01]  /*0930*/  FADD.FTZ R11, -R9, -RZ ;  /* 0x800000ff090b7221 */ /* 0x000fe20000010100 */
[----:B------:R-:W-:-:S03]  /*0940*/  IADD3 R5, PT, PT, R5, R8, RZ ;  /* 0x0000000805057210 */ /* 0x000fc60007ffe0ff */
[----:B0-----:R-:W-:-:S04]  /*0950*/  FFMA R13, R10, R11, 1 ;  /* 0x3f8000000a0d7423 */ /* 0x001fc8000000000b */
[----:B------:R-:W-:-:S04]  /*0960*/  FFMA R15, R10, R13, R10 ;  /* 0x0000000d0a0f7223 */ /* 0x000fc8000000000a */
[----:B------:R-:W-:-:S04]  /*0970*/  FFMA R4, R0, R15, RZ ;  /* 0x0000000f00047223 */ /* 0x000fc800000000ff */
[----:B------:R-:W-:-:S04]  /*0980*/  FFMA R13, R11, R4, R0 ;  /* 0x000000040b0d7223 */ /* 0x000fc80000000000 */
[----:B------:R-:W-:-:S04]  /*0990*/  FFMA R4, R15, R13, R4 ;  /* 0x0000000d0f047223 */ /* 0x000fc80000000004 */
[----:B------:R-:W-:-:S04]  /*09a0*/  FFMA R11, R11, R4, R0 ;  /* 0x000000040b0b7223 */ /* 0x000fc80000000000 */
[----:B------:R-:W-:-:S05]  /*09b0*/  FFMA R0, R15, R11, R4 ;  /* 0x0000000b0f007223 */ /* 0x000fca0000000004 */
[----:B------:R-:W-:-:S04]  /*09c0*/  SHF.R.U32.HI R3, RZ, 0x17, R0 ;  /* 0x00000017ff037819 */ /* 0x000fc80000011600 */
[----:B------:R-:W-:-:S05]  /*09d0*/  LOP3.LUT R3, R3, 0xff, RZ, 0xc0, !PT ;  /* 0x000000ff03037812 */ /* 0x000fca00078ec0ff */
[----:B------:R-:W-:-:S05]  /*09e0*/  IMAD.IADD R9, R3, 0x1, R5 ;  /* 0x0000000103097824 */ /* 0x000fca00078e0205 */
[----:B------:R-:W-:-:S04]  /*09f0*/  IADD3 R3, PT, PT, R9, -0x1, RZ ;  /* 0xffffffff09037810 */ /* 0x000fc80007ffe0ff */
[----:B------:R-:W-:-:S13]  /*0a00*/  ISETP.GE.U32.AND P0, PT, R3, 0xfe, PT ;  /* 0x000000fe0300780c */ /* 0x000fda0003f06070 */
[----:B------:R-:W-:Y:S05]  /*0a10*/  @!P0 BRA `(.L_x_40) ;  /* 0x0000000000808947 */ /* 0x000fea0003800000 */
[----:B------:R-:W-:-:S13]  /*0a20*/  ISETP.GT.AND P0, PT, R9, 0xfe, PT ;  /* 0x000000fe0900780c */ /* 0x000fda0003f04270 */
[----:B------:R-:W-:Y:S05]  /*0a30*/  @P0 BRA `(.L_x_41) ;  /* 0x00000000006c0947 */ /* 0x000fea0003800000 */
[----:B------:R-:W-:-:S13]  /*0a40*/  ISETP.GE.AND P0, PT, R9, 0x1, PT ;  /* 0x000000010900780c */ /* 0x000fda0003f06270 */
[----:B------:R-:W-:Y:S05]  /*0a50*/  @P0 BRA `(.L_x_42) ;  /* 0x0000000000980947 */ /* 0x000fea0003800000 */
[----:B------:R-:W-:Y:S02]  /*0a60*/  ISETP.GE.AND P0, PT, R9, -0x18, PT ;  /* 0xffffffe80900780c */ /* 0x000fe40003f06270 */
[----:B------:R-:W-:-:S11]  /*0a70*/  LOP3.LUT R0, R0, 0x80000000, RZ, 0xc0, !PT ;  /* 0x8000000000007812 */ /* 0x000fd600078ec0ff */
[----:B------:R-:W-:Y:S05]  /*0a80*/  @!P0 BRA `(.L_x_42) ;  /* 0x00000000008c8947 */ /* 0x000fea0003800000 */
[-CC-:B------:R-:W-:Y:S01]  /*0a90*/  FFMA.RZ R3, R15, R11.reuse, R4.reuse ;  /* 0x0000000b0f037223 */ /* 0x180fe2000000c004 */
[C---:B------:R-:W-:Y:S01]  /*0aa0*/  VIADD R8, R9.reuse, 0x20 ;  /* 0x0000002009087836 */ /* 0x040fe20000000000 */
[C---:B------:R-:W-:Y:S02]  /*0ab0*/  ISETP.NE.AND P2, PT, R9.reuse, RZ, PT ;  /* 0x000000ff0900720c */ /* 0x040fe40003f45270 */
[----:B------:R-:W-:Y:S02]  /*0ac0*/  ISETP.NE.AND P1, PT, R9, RZ, PT ;  /* 0x000000ff0900720c */ /* 0x000fe40003f25270 */
[----:B------:R-:W-:Y:S01]  /*0ad0*/  LOP3.LUT R5, R3, 0x7fffff, RZ, 0xc0, !PT ;  /* 0x007fffff03057812 */ /* 0x000fe200078ec0ff */
[CCC-:B------:R-:W-:Y:S01]  /*0ae0*/  FFMA.RP R3, R15.reuse, R11.reuse, R4.reuse ;  /* 0x0000000b0f037223 */ /* 0x1c0fe20000008004 */
[----:B------:R-:W-:Y:S01]  /*0af0*/  FFMA.RM R4, R15, R11, R4 ;  /* 0x0000000b0f047223 */ /* 0x000fe20000004004 */
[----:B------:R-:W-:Y:S02]  /*0b00*/  IADD3 R9, PT, PT, -R9, RZ, RZ ;  /* 0x000000ff09097210 */ /* 0x000fe40007ffe1ff */
[----:B------:R-:W-:-:S02]  /*0b10*/  LOP3.LUT R5, R5, 0x800000, RZ, 0xfc, !PT ;  /* 0x0080000005057812 */ /* 0x000fc400078efcff */
[----:B------:R-:W-:Y:S02]  /*0b20*/  FSETP.NEU.FTZ.AND P0, PT, R3, R4, PT ;  /* 0x000000040300720b */ /* 0x000fe40003f1d000 */
[----:B------:R-:W-:Y:S02]  /*0b30*/  SHF.L.U32 R8, R5, R8, RZ ;  /* 0x0000000805087219 */ /* 0x000fe400000006ff */
[----:B------:R-:W-:Y:S02]  /*0b40*/  SEL R4, R9, RZ, P2 ;  /* 0x000000ff09047207 */ /* 0x000fe40001000000 */
[----:B------:R-:W-:Y:S02]  /*0b50*/  ISETP.NE.AND P1, PT, R8, RZ, P1 ;  /* 0x000000ff0800720c */ /* 0x000fe40000f25270 */
[----:B------:R-:W-:Y:S02]  /*0b60*/  SHF.R.U32.HI R4, RZ, R4, R5 ;  /* 0x00000004ff047219 */ /* 0x000fe40000011605 */
[----:B------:R-:W-:-:S02]  /*0b70*/  PLOP3.LUT P0, PT, P0, P1, PT, 0xf8, 0x8f ;  /* 0x00000000008f781c */ /* 0x000fc40000703f70 */
[----:B------:R-:W-:Y:S02]  /*0b80*/  SHF.R.U32.HI R8, RZ, 0x1, R4 ;  /* 0x00000001ff087819 */ /* 0x000fe40000011604 */
[----:B------:R-:W-:-:S04]  /*0b90*/  SEL R3, RZ, 0x1, !P0 ;  /* 0x00000001ff037807 */ /* 0x000fc80004000000 */
[----:B------:R-:W-:-:S04]  /*0ba0*/  LOP3.LUT R3, R3, 0x1, R8, 0xf8, !PT ;  /* 0x0000000103037812 */ /* 0x000fc800078ef808 */
[----:B------:R-:W-:-:S05]  /*0bb0*/  LOP3.LUT R3, R3, R4, RZ, 0xc0, !PT ;  /* 0x0000000403037212 */ /* 0x000fca00078ec0ff */
[----:B------:R-:W-:-:S05]  /*0bc0*/  IMAD.IADD R3, R8, 0x1, R3 ;  /* 0x0000000108037824 */ /* 0x000fca00078e0203 */
[----:B------:R-:W-:Y:S01]  /*0bd0*/  LOP3.LUT R0, R3, R0, RZ, 0xfc, !PT ;  /* 0x0000000003007212 */ /* 0x000fe200078efcff */
[----:B------:R-:W-:Y:S06]  /*0be0*/  BRA `(.L_x_42) ;  /* 0x0000000000347947 */ /* 0x000fec0003800000 */
.L_x_41:
[----:B------:R-:W-:-:S04]  /*0bf0*/  LOP3.LUT R0, R0, 0x80000000, RZ, 0xc0, !PT ;  /* 0x8000000000007812 */ /* 0x000fc800078ec0ff */
[----:B------:R-:W-:Y:S01]  /*0c00*/  LOP3.LUT R0, R0, 0x7f800000, RZ, 0xfc, !PT ;  /* 0x7f80000000007812 */ /* 0x000fe200078efcff */
[----:B------:R-:W-:Y:S06]  /*0c10*/  BRA `(.L_x_42) ;  /* 0x0000000000287947 */ /* 0x000fec0003800000 */
.L_x_40:
[----:B------:R-:W-:Y:S01]  /*0c20*/  LEA R0, R5, R0, 0x17 ;  /* 0x0000000005007211 */ /* 0x000fe200078eb8ff */
[----:B------:R-:W-:Y:S06]  /*0c30*/  BRA `(.L_x_42) ;  /* 0x0000000000207947 */ /* 0x000fec0003800000 */
.L_x_39:
[----:B------:R-:W-:-:S04]  /*0c40*/  LOP3.LUT R0, R9, 0x80000000, R4, 0x48, !PT ;  /* 0x8000000009007812 */ /* 0x000fc800078e4804 */
[----:B------:R-:W-:Y:S01]  /*0c50*/  LOP3.LUT R0, R0, 0x7f800000, RZ, 0xfc, !PT ;  /* 0x7f80000000007812 */ /* 0x000fe200078efcff */
[----:B------:R-:W-:Y:S06]  /*0c60*/  BRA `(.L_x_42) ;  /* 0x0000000000147947 */ /* 0x000fec0003800000 */
.L_x_38:
[----:B------:R-:W-:Y:S01]  /*0c70*/  LOP3.LUT R0, R9, 0x80000000, R4, 0x48, !PT ;  /* 0x8000000009007812 */ /* 0x000fe200078e4804 */
[----:B------:R-:W-:Y:S06]  /*0c80*/  BRA `(.L_x_42) ;  /* 0x00000000000c7947 */ /* 0x000fec0003800000 */
.L_x_37:
[----:B------:R-:W0:Y:S01]  /*0c90*/  MUFU.RSQ R0, -QNAN ;  /* 0xffc0000000007908 */ /* 0x000e220000001400 */
[----:B------:R-:W-:Y:S05]  /*0ca0*/  BRA `(.L_x_42) ;  /* 0x0000000000047947 */ /* 0x000fea0003800000 */
.L_x_36:
[----:B------:R-:W-:-:S07]  /*0cb0*/  FADD.FTZ R0, R0, R3 ;  /* 0x0000000300007221 */ /* 0x000fce0000010000 */
.L_x_42:
[----:B------:R-:W-:-:S04]  /*0cc0*/  IMAD.MOV.U32 R3, RZ, RZ, 0x0 ;  /* 0x00000000ff037424 */ /* 0x000fc800078e00ff */
[----:B0-----:R-:W-:Y:S05]  /*0cd0*/  RET.REL.NODEC R2 `(_Z3sumPfi) ;  /* 0xfffffff002c87950 */ /* 0x001fea0003c3ffff */
.L_x_43:
        /* <DEDUP_REMOVED lines=10> */
.L_x_46:


//--------------------- .nv.global.init           --------------------------
	.section	.nv.global.init,"aw",@progbits
	.align	4
.nv.global.init:
	.type		mrg32k3aM1SubSeq,@object
	.size		mrg32k3aM1SubSeq,(mrg32k3aM2SubSeq - mrg32k3aM1SubSeq)
mrg32k3aM1SubSeq:
        /* <DEDUP_REMOVED lines=126> */
	.type		mrg32k3aM2SubSeq,@object
	.size		mrg32k3aM2SubSeq,(mrg32k3aM1 - mrg32k3aM2SubSeq)
mrg32k3aM2SubSeq:
        /* <DEDUP_REMOVED lines=126> */
	.type		mrg32k3aM1,@object
	.size		mrg32k3aM1,(mrg32k3aM1Seq - mrg32k3aM1)
mrg32k3aM1:
        /* <DEDUP_REMOVED lines=144> */
	.type		mrg32k3aM1Seq,@object
	.size		mrg32k3aM1Seq,(mrg32k3aM2 - mrg32k3aM1Seq)
mrg32k3aM1Seq:
        /* <DEDUP_REMOVED lines=144> */
	.type		mrg32k3aM2,@object
	.size		mrg32k3aM2,(mrg32k3aM2Seq - mrg32k3aM2)
mrg32k3aM2:
        /* <DEDUP_REMOVED lines=144> */
	.type		mrg32k3aM2Seq,@object
	.size		mrg32k3aM2Seq,(precalc_xorwow_matrix - mrg32k3aM2Seq)
mrg32k3aM2Seq:
        /* <DEDUP_REMOVED lines=144> */
	.type		precalc_xorwow_matrix,@object
	.size		precalc_xorwow_matrix,(precalc_xorwow_offset_matrix - precalc_xorwow_matrix)
precalc_xorwow_matrix:
        /* <DEDUP_REMOVED lines=6400> */
	.type		precalc_xorwow_offset_matrix,@object
	.size		precalc_xorwow_offset_matrix,($str - precalc_xorwow_offset_matrix)
precalc_xorwow_offset_matrix:
        /* <DEDUP_REMOVED lines=6400> */
	.type		$str,@object
	.size		$str,(.L_9 - $str)
$str:
        /*353c0*/ 	.byte	0x65, 0x75, 0x6c, 0x65, 0x72, 0x20, 0x76, 0x61, 0x6c, 0x75, 0x65, 0x20, 0x69, 0x73, 0x20, 0x25
        /*353d0*/ 	.byte	0x66, 0x0a, 0x00
.L_9:


//--------------------- .nv.shared.reserved.0     --------------------------
	.section	.nv.shared.reserved.0,"aw",@nobits
	.weak		__nv_reservedSMEM_offset_0_alias
	.size		__nv_reservedSMEM_offset_0_alias, 0, 64
	.other		__nv_reservedSMEM_offset_0_alias,@"STO_CUDA_RESERVED_SHARED STV_DEFAULT"
__nv_reservedSMEM_offset_0_alias:
	.zero		0
	.zero		64


//--------------------- .nv.constant0._Z10initThreadPf --------------------------
	.section	.nv.constant0._Z10initThreadPf,"a",@progbits
	.sectionflags	@""
	.align	4
.nv.constant0._Z10initThreadPf:
	.zero		904


//--------------------- .nv.constant0._Z16initCurandStatesP17curandStateXORWOWm --------------------------
	.section	.nv.constant0._Z16initCurandStatesP17curandStateXORWOWm,"a",@progbits
	.sectionflags	@""
	.align	4
.nv.constant0._Z16initCurandStatesP17curandStateXORWOWm:
	.zero		912


//--------------------- .nv.constant0._Z7summagePfi --------------------------
	.section	.nv.constant0._Z7summagePfi,"a",@progbits
	.sectionflags	@""
	.align	4
.nv.constant0._Z7summagePfi:
	.zero		908


//--------------------- .nv.constant0._Z3sumPfi   --------------------------
	.section	.nv.constant0._Z3sumPfi,"a",@progbits
	.sectionflags	@""
	.align	4
.nv.constant0._Z3sumPfi:
	.zero		908


//--------------------- SYMBOLS --------------------------

	.type		.nv.reservedSmem.offset0,@object
	.size		.nv.reservedSmem.offset0,0x4
	.type		vprintf,@function
